// auto-generated by cutlass_sweep.gemm — config: {"arch": "sm_90", "cluster_m": 4, "cluster_n": 4, "dtype": "e5m2", "dtype_b": "e5m2", "layout": "nt", "stages": 0, "tile_k": 32, "tile_m": 128, "tile_n": 128}
#include "cutlass/cutlass.h"
#include "cutlass/gemm/collective/collective_builder.hpp"
#include "cutlass/gemm/device/gemm_universal_adapter.h"
#include "cutlass/gemm/kernel/gemm_universal.hpp"
#include "cutlass/epilogue/collective/collective_builder.hpp"

using ElemA = cutlass::float_e5m2_t;
using ElemB = cutlass::float_e5m2_t;
using ElemCD = cutlass::float_e5m2_t;
using Acc  = float;
using TileShape    = cute::Shape<cute::_128, cute::_128, cute::_32>;
using ClusterShape = cute::Shape<cute::_4, cute::_4, cute::_1>;

using CollectiveEpilogue = typename cutlass::epilogue::collective::CollectiveBuilder<
    cutlass::arch::Sm90, cutlass::arch::OpClassTensorOp,
    TileShape, ClusterShape,
    cutlass::epilogue::collective::EpilogueTileAuto,
    Acc, Acc,
    ElemCD, cutlass::layout::RowMajor, 128 / cutlass::sizeof_bits<ElemCD>::value,
    ElemCD, cutlass::layout::RowMajor, 128 / cutlass::sizeof_bits<ElemCD>::value,
    cutlass::epilogue::collective::EpilogueScheduleAuto
  >::CollectiveOp;

using CollectiveMainloop = typename cutlass::gemm::collective::CollectiveBuilder<
    cutlass::arch::Sm90, cutlass::arch::OpClassTensorOp,
    ElemA, cutlass::layout::RowMajor, 128 / cutlass::sizeof_bits<ElemA>::value,
    ElemB, cutlass::layout::ColumnMajor, 128 / cutlass::sizeof_bits<ElemB>::value,
    Acc,
    TileShape, ClusterShape,
    cutlass::gemm::collective::StageCountAutoCarveout<static_cast<int>(sizeof(typename CollectiveEpilogue::SharedStorage))>,
    cutlass::gemm::collective::KernelScheduleAuto
  >::CollectiveOp;

using GemmKernel = cutlass::gemm::kernel::GemmUniversal<
    cute::Shape<int,int,int,int>,
    CollectiveMainloop,
    CollectiveEpilogue
>;
using Gemm = cutlass::gemm::device::GemmUniversalAdapter<GemmKernel>;

// Force the device kernel symbol into the cubin without needing a host main.
auto* _anchor = &cutlass::device_kernel<GemmKernel>;


// ===== COMPILED SASS (sm_90a) =====

	.target	sm_90a

	.elftype	@"ET_EXEC"


//--------------------- .note.nv.tkinfo           --------------------------
	.section	.note.nv.tkinfo,"",@"SHT_NOTE"
	.sectionflags	@"SHF_NOTE_NV_TKINFO"
	.tkinfo
        /*0018*/ 	.word	0x00000002
        /*0030*/ 	.string	""
        /*0030*/ 	.string	"ptxas"
        /*0030*/ 	.string	"Cuda compilation tools, release 13.0, V13.0.88"
        /*0030*/ 	.string	"Build cuda_13.0.r13.0/compiler.36424714_0"
        /*0030*/ 	.string	"-arch sm_90a -m 64 "



//--------------------- .note.nv.cuinfo           --------------------------
	.section	.note.nv.cuinfo,"",@"SHT_NOTE"
	.sectionflags	@"SHF_NOTE_NV_CUINFO"
        /*0018*/ 	.short	0x0002
        /*001a*/ 	.short	0x005a
        /*001c*/ 	.short	0x0082
	.zero		2


//--------------------- .nv.info                  --------------------------
	.section	.nv.info,"",@"SHT_CUDA_INFO"
	.align	4


	//----- nvinfo : EIATTR_REGCOUNT
	.align		4
        /*0000*/ 	.byte	0x04, 0x2f
        /*0002*/ 	.short	(.L_12 - .L_11)
	.align		4
.L_11:
        /*0004*/ 	.word	index@(_ZN7cutlass13device_kernelINS_4gemm6kernel13GemmUniversalIN4cute5tupleIJiiiiEEENS1_10collective13CollectiveMmaINS1_37MainloopSm90TmaGmmaWarpSpecializedFP8ILi28ENS5_IJNS4_1CILi4EEESB_NSA_ILi1EEEEEENS1_35KernelTmaWarpSpecializedCooperativeEEENS5_IJNSA_ILi128EEESG_NSA_ILi32EEEEEENS_12float_e5m2_tENS5_IJlSC_lEEESJ_SK_NS4_8TiledMMAINS4_8MMA_AtomIJNS4_4SM904GMMA31MMA_64x128x32_F32E5M2E5M2_SS_TNILNSO_7ScaleInE1ELSQ_1EEEEEENS4_6LayoutINS5_IJNSA_ILi2EEESC_SC_EEENS5_IJSC_NSA_ILi0EEESW_EEEEENS5_IJNS4_10UnderscoreESZ_SZ_EEEEENS4_23SM90_TMA_LOAD_MULTICASTENS4_14ComposedLayoutINS4_7SwizzleILi1ELi4ELi3EEENS4_18smem_ptr_flag_bitsILi8EEENST_INS5_IJNSA_ILi8EEESH_EEENS5_IJSH_SC_EEEEEEEvNS4_8identityES12_S1C_vS1D_EENS_8epilogue10collective6detail29Sm90TmaWarpSpecializedAdapterINS1G_15DefaultEpilogueISJ_SK_SK_NS1F_6thread17LinearCombinationISJ_Li1EffLNS1K_9ScaleType4KindE0ELNS_15FloatRoundStyleE2ESJ_EENS1_15EpilogueDefaultEEEEEvvEEEEvNT_6ParamsE)
        /*0008*/ 	.word	0x000000a8


	//----- nvinfo : EIATTR_FRAME_SIZE
	.align		4
.L_12:
        /*000c*/ 	.byte	0x04, 0x11
        /*000e*/ 	.short	(.L_14 - .L_13)
	.align		4
.L_13:
        /*0010*/ 	.word	index@(_ZN7cutlass13device_kernelINS_4gemm6kernel13GemmUniversalIN4cute5tupleIJiiiiEEENS1_10collective13CollectiveMmaINS1_37MainloopSm90TmaGmmaWarpSpecializedFP8ILi28ENS5_IJNS4_1CILi4EEESB_NSA_ILi1EEEEEENS1_35KernelTmaWarpSpecializedCooperativeEEENS5_IJNSA_ILi128EEESG_NSA_ILi32EEEEEENS_12float_e5m2_tENS5_IJlSC_lEEESJ_SK_NS4_8TiledMMAINS4_8MMA_AtomIJNS4_4SM904GMMA31MMA_64x128x32_F32E5M2E5M2_SS_TNILNSO_7ScaleInE1ELSQ_1EEEEEENS4_6LayoutINS5_IJNSA_ILi2EEESC_SC_EEENS5_IJSC_NSA_ILi0EEESW_EEEEENS5_IJNS4_10UnderscoreESZ_SZ_EEEEENS4_23SM90_TMA_LOAD_MULTICASTENS4_14ComposedLayoutINS4_7SwizzleILi1ELi4ELi3EEENS4_18smem_ptr_flag_bitsILi8EEENST_INS5_IJNSA_ILi8EEESH_EEENS5_IJSH_SC_EEEEEEEvNS4_8identityES12_S1C_vS1D_EENS_8epilogue10collective6detail29Sm90TmaWarpSpecializedAdapterINS1G_15DefaultEpilogueISJ_SK_SK_NS1F_6thread17LinearCombinationISJ_Li1EffLNS1K_9ScaleType4KindE0ELNS_15FloatRoundStyleE2ESJ_EENS1_15EpilogueDefaultEEEEEvvEEEEvNT_6ParamsE)
        /*0014*/ 	.word	0x00000000


	//----- nvinfo : EIATTR_MIN_STACK_SIZE
	.align		4
.L_14:
        /*0018*/ 	.byte	0x04, 0x12
        /*001a*/ 	.short	(.L_16 - .L_15)
	.align		4
.L_15:
        /*001c*/ 	.word	index@(_ZN7cutlass13device_kernelINS_4gemm6kernel13GemmUniversalIN4cute5tupleIJiiiiEEENS1_10collective13CollectiveMmaINS1_37MainloopSm90TmaGmmaWarpSpecializedFP8ILi28ENS5_IJNS4_1CILi4EEESB_NSA_ILi1EEEEEENS1_35KernelTmaWarpSpecializedCooperativeEEENS5_IJNSA_ILi128EEESG_NSA_ILi32EEEEEENS_12float_e5m2_tENS5_IJlSC_lEEESJ_SK_NS4_8TiledMMAINS4_8MMA_AtomIJNS4_4SM904GMMA31MMA_64x128x32_F32E5M2E5M2_SS_TNILNSO_7ScaleInE1ELSQ_1EEEEEENS4_6LayoutINS5_IJNSA_ILi2EEESC_SC_EEENS5_IJSC_NSA_ILi0EEESW_EEEEENS5_IJNS4_10UnderscoreESZ_SZ_EEEEENS4_23SM90_TMA_LOAD_MULTICASTENS4_14ComposedLayoutINS4_7SwizzleILi1ELi4ELi3EEENS4_18smem_ptr_flag_bitsILi8EEENST_INS5_IJNSA_ILi8EEESH_EEENS5_IJSH_SC_EEEEEEEvNS4_8identityES12_S1C_vS1D_EENS_8epilogue10collective6detail29Sm90TmaWarpSpecializedAdapterINS1G_15DefaultEpilogueISJ_SK_SK_NS1F_6thread17LinearCombinationISJ_Li1EffLNS1K_9ScaleType4KindE0ELNS_15FloatRoundStyleE2ESJ_EENS1_15EpilogueDefaultEEEEEvvEEEEvNT_6ParamsE)
        /*0020*/ 	.word	0x00000000
.L_16:


//--------------------- .nv.compat                --------------------------
	.section	.nv.compat,"",@"SHT_CUDA_COMPAT_INFO"
	.align	4
        /*0000*/ 	.byte	0x02, 0x09, 0x01, 0x00, 0x02, 0x02, 0x04, 0x00, 0x02, 0x05, 0x05, 0x00, 0x03, 0x07, 0x01, 0x01
        /*0010*/ 	.byte	0x02, 0x03, 0x01, 0x00, 0x02, 0x06, 0x01, 0x00, 0x04, 0x0b, 0x08, 0x00, 0x00, 0x00, 0x00, 0x00
        /*0020*/ 	.byte	0x00, 0x00, 0x00, 0x00


//--------------------- .nv.info._ZN7cutlass13device_kernelINS_4gemm6kernel13GemmUniversalIN4cute5tupleIJiiiiEEENS1_10collective13CollectiveMmaINS1_37MainloopSm90TmaGmmaWarpSpecializedFP8ILi28ENS5_IJNS4_1CILi4EEESB_NSA_ILi1EEEEEENS1_35KernelTmaWarpSpecializedCooperativeEEENS5_IJNSA_ILi128EEESG_NSA_ILi32EEEEEENS_12float_e5m2_tENS5_IJlSC_lEEESJ_SK_NS4_8TiledMMAINS4_8MMA_AtomIJNS4_4SM904GMMA31MMA_64x128x32_F32E5M2E5M2_SS_TNILNSO_7ScaleInE1ELSQ_1EEEEEENS4_6LayoutINS5_IJNSA_ILi2EEESC_SC_EEENS5_IJSC_NSA_ILi0EEESW_EEEEENS5_IJNS4_10UnderscoreESZ_SZ_EEEEENS4_23SM90_TMA_LOAD_MULTICASTENS4_14ComposedLayoutINS4_7SwizzleILi1ELi4ELi3EEENS4_18smem_ptr_flag_bitsILi8EEENST_INS5_IJNSA_ILi8EEESH_EEENS5_IJSH_SC_EEEEEEEvNS4_8identityES12_S1C_vS1D_EENS_8epilogue10collective6detail29Sm90TmaWarpSpecializedAdapterINS1G_15DefaultEpilogueISJ_SK_SK_NS1F_6thread17LinearCombinationISJ_Li1EffLNS1K_9ScaleType4KindE0ELNS_15FloatRoundStyleE2ESJ_EENS1_15EpilogueDefaultEEEEEvvEEEEvNT_6ParamsE --------------------------
	.section	.nv.info._ZN7cutlass13device_kernelINS_4gemm6kernel13GemmUniversalIN4cute5tupleIJiiiiEEENS1_10collective13CollectiveMmaINS1_37MainloopSm90TmaGmmaWarpSpecializedFP8ILi28ENS5_IJNS4_1CILi4EEESB_NSA_ILi1EEEEEENS1_35KernelTmaWarpSpecializedCooperativeEEENS5_IJNSA_ILi128EEESG_NSA_ILi32EEEEEENS_12float_e5m2_tENS5_IJlSC_lEEESJ_SK_NS4_8TiledMMAINS4_8MMA_AtomIJNS4_4SM904GMMA31MMA_64x128x32_F32E5M2E5M2_SS_TNILNSO_7ScaleInE1ELSQ_1EEEEEENS4_6LayoutINS5_IJNSA_ILi2EEESC_SC_EEENS5_IJSC_NSA_ILi0EEESW_EEEEENS5_IJNS4_10UnderscoreESZ_SZ_EEEEENS4_23SM90_TMA_LOAD_MULTICASTENS4_14ComposedLayoutINS4_7SwizzleILi1ELi4ELi3EEENS4_18smem_ptr_flag_bitsILi8EEENST_INS5_IJNSA_ILi8EEESH_EEENS5_IJSH_SC_EEEEEEEvNS4_8identityES12_S1C_vS1D_EENS_8epilogue10collective6detail29Sm90TmaWarpSpecializedAdapterINS1G_15DefaultEpilogueISJ_SK_SK_NS1F_6thread17LinearCombinationISJ_Li1EffLNS1K_9ScaleType4KindE0ELNS_15FloatRoundStyleE2ESJ_EENS1_15EpilogueDefaultEEEEEvvEEEEvNT_6ParamsE,"",@"SHT_CUDA_INFO"
	.sectionflags	@""
	.align	4


	//----- nvinfo : EIATTR_CUDA_API_VERSION
	.align		4
        /*0000*/ 	.byte	0x04, 0x37
        /*0002*/ 	.short	(.L_18 - .L_17)
.L_17:
        /*0004*/ 	.word	0x00000082


	//----- nvinfo : EIATTR_KPARAM_INFO
	.align		4
.L_18:
        /*0008*/ 	.byte	0x04, 0x17
        /*000a*/ 	.short	(.L_20 - .L_19)
.L_19:
        /*000c*/ 	.word	0x00000000
        /*0010*/ 	.short	0x0000
        /*0012*/ 	.short	0x0070
        /*0014*/ 	.byte	0x00, 0xf0, 0x01, 0x10


	//----- nvinfo : EIATTR_SPARSE_MMA_MASK
	.align		4
.L_20:
        /*0018*/ 	.byte	0x03, 0x50
        /*001a*/ 	.short	0x0000


	//----- nvinfo : EIATTR_MAXREG_COUNT
	.align		4
        /*001c*/ 	.byte	0x03, 0x1b
        /*001e*/ 	.short	0x00a8


	//----- nvinfo : EIATTR_NUM_BARRIERS
	.align		4
        /*0020*/ 	.byte	0x02, 0x4c
        /*0022*/ 	.byte	0x01
	.zero		1


	//----- nvinfo : EIATTR_MERCURY_ISA_VERSION
	.align		4
        /*0024*/ 	.byte	0x03, 0x5f
        /*0026*/ 	.short	0x0101


	//----- nvinfo : EIATTR_INT_WARP_WIDE_INSTR_OFFSETS
	.align		4
        /*0028*/ 	.byte	0x04, 0x31
        /*002a*/ 	.short	(.L_22 - .L_21)


	//   ....[0]....
.L_21:
        /*002c*/ 	.word	0x000007d0


	//   ....[1]....
        /*0030*/ 	.word	0x000007f0


	//   ....[2]....
        /*0034*/ 	.word	0x00000980


	//----- nvinfo : EIATTR_COOP_GROUP_MASK_REGIDS
	.align		4
.L_22:
        /*0038*/ 	.byte	0x04, 0x29
        /*003a*/ 	.short	(.L_24 - .L_23)


	//   ....[0]....
.L_23:
        /*003c*/ 	.word	0xffffffff


	//   ....[1]....
        /*0040*/ 	.word	0xffffffff


	//   ....[2]....
        /*0044*/ 	.word	0xffffffff


	//   ....[3]....
        /*0048*/ 	.word	0xffffffff


	//   ....[4]....
        /*004c*/ 	.word	0xffffffff


	//   ....[5]....
        /*0050*/ 	.word	0xffffffff


	//----- nvinfo : EIATTR_COOP_GROUP_INSTR_OFFSETS
	.align		4
.L_24:
        /*0054*/ 	.byte	0x04, 0x28
        /*0056*/ 	.short	(.L_26 - .L_25)


	//   ....[0]....
.L_25:
        /*0058*/ 	.word	0x00000060


	//   ....[1]....
        /*005c*/ 	.word	0x00000070


	//   ....[2]....
        /*0060*/ 	.word	0x00000130


	//   ....[3]....
        /*0064*/ 	.word	0x00000600


	//   ....[4]....
        /*0068*/ 	.word	0x00000b40


	//   ....[5]....
        /*006c*/ 	.word	0x000015c0


	//----- nvinfo : EIATTR_REG_RECONFIG
	.align		4
.L_26:
        /*0070*/ 	.byte	0x01, 0x54
	.zero		2


	//----- nvinfo : EIATTR_MBARRIER_INSTR_OFFSETS
	.align		4
        /*0074*/ 	.byte	0x04, 0x39
        /*0076*/ 	.short	(.L_28 - .L_27)


	//   ....[0]....
.L_27:
        /*0078*/ 	.word	0x00000250
        /*007c*/ 	.word	0x000000ff
        /*0080*/ 	.word	0x00000000
        /*0084*/ 	.short	0x0100
        /*0086*/ 	.byte	0x08
	.zero		1


	//   ....[1]....
        /*0088*/ 	.word	0x00000260
        /*008c*/ 	.word	0x000000ff
        /*0090*/ 	.word	0x000000e0
        /*0094*/ 	.short	0x0100
        /*0096*/ 	.byte	0x08
	.zero		1


	//   ....[2]....
        /*0098*/ 	.word	0x00000270
        /*009c*/ 	.word	0x000000ff
        /*00a0*/ 	.word	0x00000008
        /*00a4*/ 	.short	0x0100
        /*00a6*/ 	.byte	0x08
	.zero		1


	//   ....[3]....
        /*00a8*/ 	.word	0x00000280
        /*00ac*/ 	.word	0x000000ff
        /*00b0*/ 	.word	0x000000e8
        /*00b4*/ 	.short	0x0100
        /*00b6*/ 	.byte	0x08
	.zero		1


	//   ....[4]....
        /*00b8*/ 	.word	0x00000290
        /*00bc*/ 	.word	0x000000ff
        /*00c0*/ 	.word	0x00000010
        /*00c4*/ 	.short	0x0100
        /*00c6*/ 	.byte	0x08
	.zero		1


	//   ....[5]....
        /*00c8*/ 	.word	0x000002a0
        /*00cc*/ 	.word	0x000000ff
        /*00d0*/ 	.word	0x000000f0
        /*00d4*/ 	.short	0x0100
        /*00d6*/ 	.byte	0x08
	.zero		1


	//   ....[6]....
        /*00d8*/ 	.word	0x000002b0
        /*00dc*/ 	.word	0x000000ff
        /*00e0*/ 	.word	0x00000018
        /*00e4*/ 	.short	0x0100
        /*00e6*/ 	.byte	0x08
	.zero		1


	//   ....[7]....
        /*00e8*/ 	.word	0x000002c0
        /*00ec*/ 	.word	0x000000ff
        /*00f0*/ 	.word	0x000000f8
        /*00f4*/ 	.short	0x0100
        /*00f6*/ 	.byte	0x08
	.zero		1


	//   ....[8]....
        /*00f8*/ 	.word	0x000002d0
        /*00fc*/ 	.word	0x000000ff
        /*0100*/ 	.word	0x00000020
        /*0104*/ 	.short	0x0100
        /*0106*/ 	.byte	0x08
	.zero		1


	//   ....[9]....
        /*0108*/ 	.word	0x000002e0
        /*010c*/ 	.word	0x000000ff
        /*0110*/ 	.word	0x00000100
        /*0114*/ 	.short	0x0100
        /*0116*/ 	.byte	0x08
	.zero		1


	//   ....[10]....
        /*0118*/ 	.word	0x000002f0
        /*011c*/ 	.word	0x000000ff
        /*0120*/ 	.word	0x00000028
        /*0124*/ 	.short	0x0100
        /*0126*/ 	.byte	0x08
	.zero		1


	//   ....[11]....
        /*0128*/ 	.word	0x00000300
        /*012c*/ 	.word	0x000000ff
        /*0130*/ 	.word	0x00000108
        /*0134*/ 	.short	0x0100
        /*0136*/ 	.byte	0x08
	.zero		1


	//   ....[12]....
        /*0138*/ 	.word	0x00000310
        /*013c*/ 	.word	0x000000ff
        /*0140*/ 	.word	0x00000030
        /*0144*/ 	.short	0x0100
        /*0146*/ 	.byte	0x08
	.zero		1


	//   ....[13]....
        /*0148*/ 	.word	0x00000320
        /*014c*/ 	.word	0x000000ff
        /*0150*/ 	.word	0x00000110
        /*0154*/ 	.short	0x0100
        /*0156*/ 	.byte	0x08
	.zero		1


	//   ....[14]....
        /*0158*/ 	.word	0x00000330
        /*015c*/ 	.word	0x000000ff
        /*0160*/ 	.word	0x00000038
        /*0164*/ 	.short	0x0100
        /*0166*/ 	.byte	0x08
	.zero		1


	//   ....[15]....
        /*0168*/ 	.word	0x00000340
        /*016c*/ 	.word	0x000000ff
        /*0170*/ 	.word	0x00000118
        /*0174*/ 	.short	0x0100
        /*0176*/ 	.byte	0x08
	.zero		1


	//   ....[16]....
        /*0178*/ 	.word	0x00000350
        /*017c*/ 	.word	0x000000ff
        /*0180*/ 	.word	0x00000040
        /*0184*/ 	.short	0x0100
        /*0186*/ 	.byte	0x08
	.zero		1


	//   ....[17]....
        /*0188*/ 	.word	0x00000360
        /*018c*/ 	.word	0x000000ff
        /*0190*/ 	.word	0x00000120
        /*0194*/ 	.short	0x0100
        /*0196*/ 	.byte	0x08
	.zero		1


	//   ....[18]....
        /*0198*/ 	.word	0x00000370
        /*019c*/ 	.word	0x000000ff
        /*01a0*/ 	.word	0x00000048
        /*01a4*/ 	.short	0x0100
        /*01a6*/ 	.byte	0x08
	.zero		1


	//   ....[19]....
        /*01a8*/ 	.word	0x00000380
        /*01ac*/ 	.word	0x000000ff
        /*01b0*/ 	.word	0x00000128
        /*01b4*/ 	.short	0x0100
        /*01b6*/ 	.byte	0x08
	.zero		1


	//   ....[20]....
        /*01b8*/ 	.word	0x00000390
        /*01bc*/ 	.word	0x000000ff
        /*01c0*/ 	.word	0x00000050
        /*01c4*/ 	.short	0x0100
        /*01c6*/ 	.byte	0x08
	.zero		1


	//   ....[21]....
        /*01c8*/ 	.word	0x000003a0
        /*01cc*/ 	.word	0x000000ff
        /*01d0*/ 	.word	0x00000130
        /*01d4*/ 	.short	0x0100
        /*01d6*/ 	.byte	0x08
	.zero		1


	//   ....[22]....
        /*01d8*/ 	.word	0x000003b0
        /*01dc*/ 	.word	0x000000ff
        /*01e0*/ 	.word	0x00000058
        /*01e4*/ 	.short	0x0100
        /*01e6*/ 	.byte	0x08
	.zero		1


	//   ....[23]....
        /*01e8*/ 	.word	0x000003c0
        /*01ec*/ 	.word	0x000000ff
        /*01f0*/ 	.word	0x00000138
        /*01f4*/ 	.short	0x0100
        /*01f6*/ 	.byte	0x08
	.zero		1


	//   ....[24]....
        /*01f8*/ 	.word	0x000003d0
        /*01fc*/ 	.word	0x000000ff
        /*0200*/ 	.word	0x00000060
        /*0204*/ 	.short	0x0100
        /*0206*/ 	.byte	0x08
	.zero		1


	//   ....[25]....
        /*0208*/ 	.word	0x000003e0
        /*020c*/ 	.word	0x000000ff
        /*0210*/ 	.word	0x00000140
        /*0214*/ 	.short	0x0100
        /*0216*/ 	.byte	0x08
	.zero		1


	//   ....[26]....
        /*0218*/ 	.word	0x000003f0
        /*021c*/ 	.word	0x000000ff
        /*0220*/ 	.word	0x00000068
        /*0224*/ 	.short	0x0100
        /*0226*/ 	.byte	0x08
	.zero		1


	//   ....[27]....
        /*0228*/ 	.word	0x00000400
        /*022c*/ 	.word	0x000000ff
        /*0230*/ 	.word	0x00000148
        /*0234*/ 	.short	0x0100
        /*0236*/ 	.byte	0x08
	.zero		1


	//   ....[28]....
        /*0238*/ 	.word	0x00000410
        /*023c*/ 	.word	0x000000ff
        /*0240*/ 	.word	0x00000070
        /*0244*/ 	.short	0x0100
        /*0246*/ 	.byte	0x08
	.zero		1


	//   ....[29]....
        /*0248*/ 	.word	0x00000420
        /*024c*/ 	.word	0x000000ff
        /*0250*/ 	.word	0x00000150
        /*0254*/ 	.short	0x0100
        /*0256*/ 	.byte	0x08
	.zero		1


	//   ....[30]....
        /*0258*/ 	.word	0x00000430
        /*025c*/ 	.word	0x000000ff
        /*0260*/ 	.word	0x00000078
        /*0264*/ 	.short	0x0100
        /*0266*/ 	.byte	0x08
	.zero		1


	//   ....[31]....
        /*0268*/ 	.word	0x00000440
        /*026c*/ 	.word	0x000000ff
        /*0270*/ 	.word	0x00000158
        /*0274*/ 	.short	0x0100
        /*0276*/ 	.byte	0x08
	.zero		1


	//   ....[32]....
        /*0278*/ 	.word	0x00000450
        /*027c*/ 	.word	0x000000ff
        /*0280*/ 	.word	0x00000080
        /*0284*/ 	.short	0x0100
        /*0286*/ 	.byte	0x08
	.zero		1


	//   ....[33]....
        /*0288*/ 	.word	0x00000460
        /*028c*/ 	.word	0x000000ff
        /*0290*/ 	.word	0x00000160
        /*0294*/ 	.short	0x0100
        /*0296*/ 	.byte	0x08
	.zero		1


	//   ....[34]....
        /*0298*/ 	.word	0x00000470
        /*029c*/ 	.word	0x000000ff
        /*02a0*/ 	.word	0x00000088
        /*02a4*/ 	.short	0x0100
        /*02a6*/ 	.byte	0x08
	.zero		1


	//   ....[35]....
        /*02a8*/ 	.word	0x00000480
        /*02ac*/ 	.word	0x000000ff
        /*02b0*/ 	.word	0x00000168
        /*02b4*/ 	.short	0x0100
        /*02b6*/ 	.byte	0x08
	.zero		1


	//   ....[36]....
        /*02b8*/ 	.word	0x00000490
        /*02bc*/ 	.word	0x000000ff
        /*02c0*/ 	.word	0x00000090
        /*02c4*/ 	.short	0x0100
        /*02c6*/ 	.byte	0x08
	.zero		1


	//   ....[37]....
        /*02c8*/ 	.word	0x000004a0
        /*02cc*/ 	.word	0x000000ff
        /*02d0*/ 	.word	0x00000170
        /*02d4*/ 	.short	0x0100
        /*02d6*/ 	.byte	0x08
	.zero		1


	//   ....[38]....
        /*02d8*/ 	.word	0x000004b0
        /*02dc*/ 	.word	0x000000ff
        /*02e0*/ 	.word	0x00000098
        /*02e4*/ 	.short	0x0100
        /*02e6*/ 	.byte	0x08
	.zero		1


	//   ....[39]....
        /*02e8*/ 	.word	0x000004c0
        /*02ec*/ 	.word	0x000000ff
        /*02f0*/ 	.word	0x00000178
        /*02f4*/ 	.short	0x0100
        /*02f6*/ 	.byte	0x08
	.zero		1


	//   ....[40]....
        /*02f8*/ 	.word	0x000004d0
        /*02fc*/ 	.word	0x000000ff
        /*0300*/ 	.word	0x000000a0
        /*0304*/ 	.short	0x0100
        /*0306*/ 	.byte	0x08
	.zero		1


	//   ....[41]....
        /*0308*/ 	.word	0x000004e0
        /*030c*/ 	.word	0x000000ff
        /*0310*/ 	.word	0x00000180
        /*0314*/ 	.short	0x0100
        /*0316*/ 	.byte	0x08
	.zero		1


	//   ....[42]....
        /*0318*/ 	.word	0x000004f0
        /*031c*/ 	.word	0x000000ff
        /*0320*/ 	.word	0x000000a8
        /*0324*/ 	.short	0x0100
        /*0326*/ 	.byte	0x08
	.zero		1


	//   ....[43]....
        /*0328*/ 	.word	0x00000500
        /*032c*/ 	.word	0x000000ff
        /*0330*/ 	.word	0x00000188
        /*0334*/ 	.short	0x0100
        /*0336*/ 	.byte	0x08
	.zero		1


	//   ....[44]....
        /*0338*/ 	.word	0x00000510
        /*033c*/ 	.word	0x000000ff
        /*0340*/ 	.word	0x000000b0
        /*0344*/ 	.short	0x0100
        /*0346*/ 	.byte	0x08
	.zero		1


	//   ....[45]....
        /*0348*/ 	.word	0x00000520
        /*034c*/ 	.word	0x000000ff
        /*0350*/ 	.word	0x00000190
        /*0354*/ 	.short	0x0100
        /*0356*/ 	.byte	0x08
	.zero		1


	//   ....[46]....
        /*0358*/ 	.word	0x00000530
        /*035c*/ 	.word	0x000000ff
        /*0360*/ 	.word	0x000000b8
        /*0364*/ 	.short	0x0100
        /*0366*/ 	.byte	0x08
	.zero		1


	//   ....[47]....
        /*0368*/ 	.word	0x00000540
        /*036c*/ 	.word	0x000000ff
        /*0370*/ 	.word	0x00000198
        /*0374*/ 	.short	0x0100
        /*0376*/ 	.byte	0x08
	.zero		1


	//   ....[48]....
        /*0378*/ 	.word	0x00000550
        /*037c*/ 	.word	0x000000ff
        /*0380*/ 	.word	0x000000c0
        /*0384*/ 	.short	0x0100
        /*0386*/ 	.byte	0x08
	.zero		1


	//   ....[49]....
        /*0388*/ 	.word	0x00000560
        /*038c*/ 	.word	0x000000ff
        /*0390*/ 	.word	0x000001a0
        /*0394*/ 	.short	0x0100
        /*0396*/ 	.byte	0x08
	.zero		1


	//   ....[50]....
        /*0398*/ 	.word	0x00000570
        /*039c*/ 	.word	0x000000ff
        /*03a0*/ 	.word	0x000000c8
        /*03a4*/ 	.short	0x0100
        /*03a6*/ 	.byte	0x08
	.zero		1


	//   ....[51]....
        /*03a8*/ 	.word	0x00000580
        /*03ac*/ 	.word	0x000000ff
        /*03b0*/ 	.word	0x000001a8
        /*03b4*/ 	.short	0x0100
        /*03b6*/ 	.byte	0x08
	.zero		1


	//   ....[52]....
        /*03b8*/ 	.word	0x00000590
        /*03bc*/ 	.word	0x000000ff
        /*03c0*/ 	.word	0x000000d0
        /*03c4*/ 	.short	0x0100
        /*03c6*/ 	.byte	0x08
	.zero		1


	//   ....[53]....
        /*03c8*/ 	.word	0x000005a0
        /*03cc*/ 	.word	0x000000ff
        /*03d0*/ 	.word	0x000001b0
        /*03d4*/ 	.short	0x0100
        /*03d6*/ 	.byte	0x08
	.zero		1


	//   ....[54]....
        /*03d8*/ 	.word	0x000005b0
        /*03dc*/ 	.word	0x000000ff
        /*03e0*/ 	.word	0x000000d8
        /*03e4*/ 	.short	0x0100
        /*03e6*/ 	.byte	0x08
	.zero		1


	//   ....[55]....
        /*03e8*/ 	.word	0x000005c0
        /*03ec*/ 	.word	0x000000ff
        /*03f0*/ 	.word	0x000001b8
        /*03f4*/ 	.short	0x0100
        /*03f6*/ 	.byte	0x08
	.zero		1


	//   ....[56]....
        /*03f8*/ 	.word	0x00000a00
        /*03fc*/ 	.word	0x000000ff
        /*0400*/ 	.word	0x000001d0
        /*0404*/ 	.short	0x0100
        /*0406*/ 	.byte	0x06
	.zero		1


	//   ....[57]....
        /*0408*/ 	.word	0x00000ab0
        /*040c*/ 	.word	0x000000ff
        /*0410*/ 	.word	0x000001d8
        /*0414*/ 	.short	0x0100
        /*0416*/ 	.byte	0x06
	.zero		1


	//   ....[58]....
        /*0418*/ 	.word	0x00001af0
        /*041c*/ 	.word	0x000000ff
        /*0420*/ 	.word	0x00000000
        /*0424*/ 	.short	0x010a
        /*0426*/ 	.byte	0x06
	.zero		1


	//   ....[59]....
        /*0428*/ 	.word	0x00001b30
        /*042c*/ 	.word	0x000000ff
        /*0430*/ 	.word	0x00000000
        /*0434*/ 	.short	0x010a
        /*0436*/ 	.byte	0x06
	.zero		1


	//   ....[60]....
        /*0438*/ 	.word	0x00002410
        /*043c*/ 	.word	0x000000ff
        /*0440*/ 	.word	0x00000000
        /*0444*/ 	.short	0x010a
        /*0446*/ 	.byte	0x0c
	.zero		1


	//   ....[61]....
        /*0448*/ 	.word	0x00002450
        /*044c*/ 	.word	0x000000ff
        /*0450*/ 	.word	0x00000000
        /*0454*/ 	.short	0x010a
        /*0456*/ 	.byte	0x0c
	.zero		1


	//   ....[62]....
        /*0458*/ 	.word	0x00002a30
        /*045c*/ 	.word	0x0000008c
        /*0460*/ 	.word	0x00000000
        /*0464*/ 	.short	0x0101
        /*0466*/ 	.byte	0x3f
	.zero		1


	//   ....[63]....
        /*0468*/ 	.word	0x000030d0
        /*046c*/ 	.word	0x0000000c
        /*0470*/ 	.word	0x00000000
        /*0474*/ 	.short	0x0101
        /*0476*/ 	.byte	0x3f
	.zero		1


	//   ....[64]....
        /*0478*/ 	.word	0x00008ae0
        /*047c*/ 	.word	0x00000012
        /*0480*/ 	.word	0x000000e0
        /*0484*/ 	.short	0x010a
        /*0486*/ 	.byte	0x3f
	.zero		1


	//   ....[65]....
        /*0488*/ 	.word	0x00008e80
        /*048c*/ 	.word	0x00000006
        /*0490*/ 	.word	0x000001d8
        /*0494*/ 	.short	0x0101
        /*0496*/ 	.byte	0x3f
	.zero		1


	//   ....[66]....
        /*0498*/ 	.word	0x000095a0
        /*049c*/ 	.word	0x00000006
        /*04a0*/ 	.word	0x00000000
        /*04a4*/ 	.short	0x010a
        /*04a6*/ 	.byte	0x3f
	.zero		1


	//   ....[67]....
        /*04a8*/ 	.word	0x00009620
        /*04ac*/ 	.word	0x00000007
        /*04b0*/ 	.word	0x00000000
        /*04b4*/ 	.short	0x010a
        /*04b6*/ 	.byte	0x3f
	.zero		1


	//   ....[68]....
        /*04b8*/ 	.word	0x000096b0
        /*04bc*/ 	.word	0x00000006
        /*04c0*/ 	.word	0x00000000
        /*04c4*/ 	.short	0x010a
        /*04c6*/ 	.byte	0x3f
	.zero		1


	//   ....[69]....
        /*04c8*/ 	.word	0x00009740
        /*04cc*/ 	.word	0x00000009
        /*04d0*/ 	.word	0x00000000
        /*04d4*/ 	.short	0x010a
        /*04d6*/ 	.byte	0x3f
	.zero		1


	//   ....[70]....
        /*04d8*/ 	.word	0x000097d0
        /*04dc*/ 	.word	0x00000006
        /*04e0*/ 	.word	0x00000000
        /*04e4*/ 	.short	0x010a
        /*04e6*/ 	.byte	0x3f
	.zero		1


	//   ....[71]....
        /*04e8*/ 	.word	0x00009860
        /*04ec*/ 	.word	0x00000009
        /*04f0*/ 	.word	0x00000000
        /*04f4*/ 	.short	0x010a
        /*04f6*/ 	.byte	0x3f
	.zero		1


	//   ....[72]....
        /*04f8*/ 	.word	0x000098f0
        /*04fc*/ 	.word	0x00000006
        /*0500*/ 	.word	0x00000000
        /*0504*/ 	.short	0x010a
        /*0506*/ 	.byte	0x3f
	.zero		1


	//   ....[73]....
        /*0508*/ 	.word	0x00009980
        /*050c*/ 	.word	0x00000009
        /*0510*/ 	.word	0x00000000
        /*0514*/ 	.short	0x010a
        /*0516*/ 	.byte	0x3f
	.zero		1


	//   ....[74]....
        /*0518*/ 	.word	0x00009a10
        /*051c*/ 	.word	0x00000006
        /*0520*/ 	.word	0x00000000
        /*0524*/ 	.short	0x010a
        /*0526*/ 	.byte	0x3f
	.zero		1


	//   ....[75]....
        /*0528*/ 	.word	0x00009aa0
        /*052c*/ 	.word	0x00000009
        /*0530*/ 	.word	0x00000000
        /*0534*/ 	.short	0x010a
        /*0536*/ 	.byte	0x3f
	.zero		1


	//   ....[76]....
        /*0538*/ 	.word	0x00009b30
        /*053c*/ 	.word	0x00000006
        /*0540*/ 	.word	0x00000000
        /*0544*/ 	.short	0x010a
        /*0546*/ 	.byte	0x3f
	.zero		1


	//   ....[77]....
        /*0548*/ 	.word	0x00009bc0
        /*054c*/ 	.word	0x00000009
        /*0550*/ 	.word	0x00000000
        /*0554*/ 	.short	0x010a
        /*0556*/ 	.byte	0x3f
	.zero		1


	//   ....[78]....
        /*0558*/ 	.word	0x00009c50
        /*055c*/ 	.word	0x00000006
        /*0560*/ 	.word	0x00000000
        /*0564*/ 	.short	0x010a
        /*0566*/ 	.byte	0x3f
	.zero		1


	//   ....[79]....
        /*0568*/ 	.word	0x00009ce0
        /*056c*/ 	.word	0x00000009
        /*0570*/ 	.word	0x00000000
        /*0574*/ 	.short	0x010a
        /*0576*/ 	.byte	0x3f
	.zero		1


	//   ....[80]....
        /*0578*/ 	.word	0x00009d70
        /*057c*/ 	.word	0x00000006
        /*0580*/ 	.word	0x00000000
        /*0584*/ 	.short	0x010a
        /*0586*/ 	.byte	0x3f
	.zero		1


	//   ....[81]....
        /*0588*/ 	.word	0x00009e00
        /*058c*/ 	.word	0x00000009
        /*0590*/ 	.word	0x00000000
        /*0594*/ 	.short	0x010a
        /*0596*/ 	.byte	0x3f
	.zero		1


	//   ....[82]....
        /*0598*/ 	.word	0x00009e90
        /*059c*/ 	.word	0x00000006
        /*05a0*/ 	.word	0x00000000
        /*05a4*/ 	.short	0x010a
        /*05a6*/ 	.byte	0x3f
	.zero		1


	//   ....[83]....
        /*05a8*/ 	.word	0x00009f20
        /*05ac*/ 	.word	0x00000009
        /*05b0*/ 	.word	0x00000000
        /*05b4*/ 	.short	0x010a
        /*05b6*/ 	.byte	0x3f
	.zero		1


	//   ....[84]....
        /*05b8*/ 	.word	0x00009fb0
        /*05bc*/ 	.word	0x00000006
        /*05c0*/ 	.word	0x00000000
        /*05c4*/ 	.short	0x010a
        /*05c6*/ 	.byte	0x3f
	.zero		1


	//   ....[85]....
        /*05c8*/ 	.word	0x0000a040
        /*05cc*/ 	.word	0x00000009
        /*05d0*/ 	.word	0x00000000
        /*05d4*/ 	.short	0x010a
        /*05d6*/ 	.byte	0x3f
	.zero		1


	//   ....[86]....
        /*05d8*/ 	.word	0x0000a0d0
        /*05dc*/ 	.word	0x00000006
        /*05e0*/ 	.word	0x00000000
        /*05e4*/ 	.short	0x010a
        /*05e6*/ 	.byte	0x3f
	.zero		1


	//   ....[87]....
        /*05e8*/ 	.word	0x0000a160
        /*05ec*/ 	.word	0x00000009
        /*05f0*/ 	.word	0x00000000
        /*05f4*/ 	.short	0x010a
        /*05f6*/ 	.byte	0x3f
	.zero		1


	//   ....[88]....
        /*05f8*/ 	.word	0x0000a1f0
        /*05fc*/ 	.word	0x00000006
        /*0600*/ 	.word	0x00000000
        /*0604*/ 	.short	0x010a
        /*0606*/ 	.byte	0x3f
	.zero		1


	//   ....[89]....
        /*0608*/ 	.word	0x0000a280
        /*060c*/ 	.word	0x00000009
        /*0610*/ 	.word	0x00000000
        /*0614*/ 	.short	0x010a
        /*0616*/ 	.byte	0x3f
	.zero		1


	//   ....[90]....
        /*0618*/ 	.word	0x0000a310
        /*061c*/ 	.word	0x00000006
        /*0620*/ 	.word	0x00000000
        /*0624*/ 	.short	0x010a
        /*0626*/ 	.byte	0x3f
	.zero		1


	//   ....[91]....
        /*0628*/ 	.word	0x0000a3a0
        /*062c*/ 	.word	0x00000009
        /*0630*/ 	.word	0x00000000
        /*0634*/ 	.short	0x010a
        /*0636*/ 	.byte	0x3f
	.zero		1


	//   ....[92]....
        /*0638*/ 	.word	0x0000a430
        /*063c*/ 	.word	0x00000006
        /*0640*/ 	.word	0x00000000
        /*0644*/ 	.short	0x010a
        /*0646*/ 	.byte	0x3f
	.zero		1


	//   ....[93]....
        /*0648*/ 	.word	0x0000a4c0
        /*064c*/ 	.word	0x00000003
        /*0650*/ 	.word	0x00000000
        /*0654*/ 	.short	0x010a
        /*0656*/ 	.byte	0x3f
	.zero		1


	//   ....[94]....
        /*0658*/ 	.word	0x0000a530
        /*065c*/ 	.word	0x0000000d
        /*0660*/ 	.word	0x00000000
        /*0664*/ 	.short	0x010a
        /*0666*/ 	.byte	0x3f
	.zero		1


	//   ....[95]....
        /*0668*/ 	.word	0x0000a590
        /*066c*/ 	.word	0x00000091
        /*0670*/ 	.word	0x00000000
        /*0674*/ 	.short	0x010a
        /*0676*/ 	.byte	0x3f
	.zero		1


	//   ....[96]....
        /*0678*/ 	.word	0x0000a660
        /*067c*/ 	.word	0x00000012
        /*0680*/ 	.word	0x000000e0
        /*0684*/ 	.short	0x010a
        /*0686*/ 	.byte	0x3f
	.zero		1


	//   ....[97]....
        /*0688*/ 	.word	0x0000a730
        /*068c*/ 	.word	0x00000006
        /*0690*/ 	.word	0x00000000
        /*0694*/ 	.short	0x010a
        /*0696*/ 	.byte	0x3f
	.zero		1


	//   ....[98]....
        /*0698*/ 	.word	0x0000a780
        /*069c*/ 	.word	0x00000007
        /*06a0*/ 	.word	0x00000000
        /*06a4*/ 	.short	0x010a
        /*06a6*/ 	.byte	0x3f
	.zero		1


	//   ....[99]....
        /*06a8*/ 	.word	0x0000a7d0
        /*06ac*/ 	.word	0x00000006
        /*06b0*/ 	.word	0x00000000
        /*06b4*/ 	.short	0x010a
        /*06b6*/ 	.byte	0x3f
	.zero		1


	//   ....[100]....
        /*06b8*/ 	.word	0x0000a820
        /*06bc*/ 	.word	0x00000009
        /*06c0*/ 	.word	0x00000000
        /*06c4*/ 	.short	0x010a
        /*06c6*/ 	.byte	0x3f
	.zero		1


	//   ....[101]....
        /*06c8*/ 	.word	0x0000a870
        /*06cc*/ 	.word	0x00000006
        /*06d0*/ 	.word	0x00000000
        /*06d4*/ 	.short	0x010a
        /*06d6*/ 	.byte	0x3f
	.zero		1


	//   ....[102]....
        /*06d8*/ 	.word	0x0000a8c0
        /*06dc*/ 	.word	0x00000009
        /*06e0*/ 	.word	0x00000000
        /*06e4*/ 	.short	0x010a
        /*06e6*/ 	.byte	0x3f
	.zero		1


	//   ....[103]....
        /*06e8*/ 	.word	0x0000a910
        /*06ec*/ 	.word	0x00000006
        /*06f0*/ 	.word	0x00000000
        /*06f4*/ 	.short	0x010a
        /*06f6*/ 	.byte	0x3f
	.zero		1


	//   ....[104]....
        /*06f8*/ 	.word	0x0000a960
        /*06fc*/ 	.word	0x00000009
        /*0700*/ 	.word	0x00000000
        /*0704*/ 	.short	0x010a
        /*0706*/ 	.byte	0x3f
	.zero		1


	//   ....[105]....
        /*0708*/ 	.word	0x0000a9b0
        /*070c*/ 	.word	0x00000006
        /*0710*/ 	.word	0x00000000
        /*0714*/ 	.short	0x010a
        /*0716*/ 	.byte	0x3f
	.zero		1


	//   ....[106]....
        /*0718*/ 	.word	0x0000aa00
        /*071c*/ 	.word	0x00000009
        /*0720*/ 	.word	0x00000000
        /*0724*/ 	.short	0x010a
        /*0726*/ 	.byte	0x3f
	.zero		1


	//   ....[107]....
        /*0728*/ 	.word	0x0000aa50
        /*072c*/ 	.word	0x00000006
        /*0730*/ 	.word	0x00000000
        /*0734*/ 	.short	0x010a
        /*0736*/ 	.byte	0x3f
	.zero		1


	//   ....[108]....
        /*0738*/ 	.word	0x0000aaa0
        /*073c*/ 	.word	0x00000009
        /*0740*/ 	.word	0x00000000
        /*0744*/ 	.short	0x010a
        /*0746*/ 	.byte	0x3f
	.zero		1


	//   ....[109]....
        /*0748*/ 	.word	0x0000aaf0
        /*074c*/ 	.word	0x00000006
        /*0750*/ 	.word	0x00000000
        /*0754*/ 	.short	0x010a
        /*0756*/ 	.byte	0x3f
	.zero		1


	//   ....[110]....
        /*0758*/ 	.word	0x0000ab40
        /*075c*/ 	.word	0x00000009
        /*0760*/ 	.word	0x00000000
        /*0764*/ 	.short	0x010a
        /*0766*/ 	.byte	0x3f
	.zero		1


	//   ....[111]....
        /*0768*/ 	.word	0x0000ab90
        /*076c*/ 	.word	0x00000006
        /*0770*/ 	.word	0x00000000
        /*0774*/ 	.short	0x010a
        /*0776*/ 	.byte	0x3f
	.zero		1


	//   ....[112]....
        /*0778*/ 	.word	0x0000abe0
        /*077c*/ 	.word	0x00000009
        /*0780*/ 	.word	0x00000000
        /*0784*/ 	.short	0x010a
        /*0786*/ 	.byte	0x3f
	.zero		1


	//   ....[113]....
        /*0788*/ 	.word	0x0000ac30
        /*078c*/ 	.word	0x00000006
        /*0790*/ 	.word	0x00000000
        /*0794*/ 	.short	0x010a
        /*0796*/ 	.byte	0x3f
	.zero		1


	//   ....[114]....
        /*0798*/ 	.word	0x0000ac80
        /*079c*/ 	.word	0x00000009
        /*07a0*/ 	.word	0x00000000
        /*07a4*/ 	.short	0x010a
        /*07a6*/ 	.byte	0x3f
	.zero		1


	//   ....[115]....
        /*07a8*/ 	.word	0x0000acd0
        /*07ac*/ 	.word	0x00000006
        /*07b0*/ 	.word	0x00000000
        /*07b4*/ 	.short	0x010a
        /*07b6*/ 	.byte	0x3f
	.zero		1


	//   ....[116]....
        /*07b8*/ 	.word	0x0000ad20
        /*07bc*/ 	.word	0x00000009
        /*07c0*/ 	.word	0x00000000
        /*07c4*/ 	.short	0x010a
        /*07c6*/ 	.byte	0x3f
	.zero		1


	//   ....[117]....
        /*07c8*/ 	.word	0x0000ad70
        /*07cc*/ 	.word	0x00000006
        /*07d0*/ 	.word	0x00000000
        /*07d4*/ 	.short	0x010a
        /*07d6*/ 	.byte	0x3f
	.zero		1


	//   ....[118]....
        /*07d8*/ 	.word	0x0000adc0
        /*07dc*/ 	.word	0x00000009
        /*07e0*/ 	.word	0x00000000
        /*07e4*/ 	.short	0x010a
        /*07e6*/ 	.byte	0x3f
	.zero		1


	//   ....[119]....
        /*07e8*/ 	.word	0x0000ae10
        /*07ec*/ 	.word	0x00000006
        /*07f0*/ 	.word	0x00000000
        /*07f4*/ 	.short	0x010a
        /*07f6*/ 	.byte	0x3f
	.zero		1


	//   ....[120]....
        /*07f8*/ 	.word	0x0000ae60
        /*07fc*/ 	.word	0x00000009
        /*0800*/ 	.word	0x00000000
        /*0804*/ 	.short	0x010a
        /*0806*/ 	.byte	0x3f
	.zero		1


	//   ....[121]....
        /*0808*/ 	.word	0x0000aeb0
        /*080c*/ 	.word	0x00000006
        /*0810*/ 	.word	0x00000000
        /*0814*/ 	.short	0x010a
        /*0816*/ 	.byte	0x3f
	.zero		1


	//   ....[122]....
        /*0818*/ 	.word	0x0000af00
        /*081c*/ 	.word	0x00000009
        /*0820*/ 	.word	0x00000000
        /*0824*/ 	.short	0x010a
        /*0826*/ 	.byte	0x3f
	.zero		1


	//   ....[123]....
        /*0828*/ 	.word	0x0000af50
        /*082c*/ 	.word	0x00000006
        /*0830*/ 	.word	0x00000000
        /*0834*/ 	.short	0x010a
        /*0836*/ 	.byte	0x3f
	.zero		1


	//----- nvinfo : EIATTR_NUM_MBARRIERS
	.align		4
.L_28:
        /*0838*/ 	.byte	0x03, 0x38
        /*083a*/ 	.short	0x003a


	//----- nvinfo : EIATTR_EXIT_INSTR_OFFSETS
	.align		4
        /*083c*/ 	.byte	0x04, 0x1c
        /*083e*/ 	.short	(.L_30 - .L_29)


	//   ....[0]....
.L_29:
        /*0840*/ 	.word	0x00000ca0


	//   ....[1]....
        /*0844*/ 	.word	0x00001490


	//   ....[2]....
        /*0848*/ 	.word	0x000080e0


	//   ....[3]....
        /*084c*/ 	.word	0x00008640


	//   ....[4]....
        /*0850*/ 	.word	0x0000a510


	//----- nvinfo : EIATTR_MAX_THREADS
	.align		4
.L_30:
        /*0854*/ 	.byte	0x04, 0x05
        /*0856*/ 	.short	(.L_32 - .L_31)
.L_31:
        /*0858*/ 	.word	0x00000180
        /*085c*/ 	.word	0x00000001
        /*0860*/ 	.word	0x00000001


	//----- nvinfo : EIATTR_CRS_STACK_SIZE
	.align		4
.L_32:
        /*0864*/ 	.byte	0x04, 0x1e
        /*0866*/ 	.short	(.L_34 - .L_33)
.L_33:
        /*0868*/ 	.word	0x00000000


	//----- nvinfo : EIATTR_CBANK_PARAM_SIZE
	.align		4
.L_34:
        /*086c*/ 	.byte	0x03, 0x19
        /*086e*/ 	.short	0x0470


	//----- nvinfo : EIATTR_PARAM_CBANK
	.align		4
        /*0870*/ 	.byte	0x04, 0x0a
        /*0872*/ 	.short	(.L_36 - .L_35)
	.align		4
.L_35:
        /*0874*/ 	.word	index@(.nv.constant0._ZN7cutlass13device_kernelINS_4gemm6kernel13GemmUniversalIN4cute5tupleIJiiiiEEENS1_10collective13CollectiveMmaINS1_37MainloopSm90TmaGmmaWarpSpecializedFP8ILi28ENS5_IJNS4_1CILi4EEESB_NSA_ILi1EEEEEENS1_35KernelTmaWarpSpecializedCooperativeEEENS5_IJNSA_ILi128EEESG_NSA_ILi32EEEEEENS_12float_e5m2_tENS5_IJlSC_lEEESJ_SK_NS4_8TiledMMAINS4_8MMA_AtomIJNS4_4SM904GMMA31MMA_64x128x32_F32E5M2E5M2_SS_TNILNSO_7ScaleInE1ELSQ_1EEEEEENS4_6LayoutINS5_IJNSA_ILi2EEESC_SC_EEENS5_IJSC_NSA_ILi0EEESW_EEEEENS5_IJNS4_10UnderscoreESZ_SZ_EEEEENS4_23SM90_TMA_LOAD_MULTICASTENS4_14ComposedLayoutINS4_7SwizzleILi1ELi4ELi3EEENS4_18smem_ptr_flag_bitsILi8EEENST_INS5_IJNSA_ILi8EEESH_EEENS5_IJSH_SC_EEEEEEEvNS4_8identityES12_S1C_vS1D_EENS_8epilogue10collective6detail29Sm90TmaWarpSpecializedAdapterINS1G_15DefaultEpilogueISJ_SK_SK_NS1F_6thread17LinearCombinationISJ_Li1EffLNS1K_9ScaleType4KindE0ELNS_15FloatRoundStyleE2ESJ_EENS1_15EpilogueDefaultEEEEEvvEEEEvNT_6ParamsE)
        /*0878*/ 	.short	0x0210
        /*087a*/ 	.short	0x0470


	//----- nvinfo : EIATTR_SW_WAR
	.align		4
.L_36:
        /*087c*/ 	.byte	0x04, 0x36
        /*087e*/ 	.short	(.L_38 - .L_37)
.L_37:
        /*0880*/ 	.word	0x00000008
.L_38:


//--------------------- .nv.callgraph             --------------------------
	.section	.nv.callgraph,"",@"SHT_CUDA_CALLGRAPH"
	.align	4
	.sectionentsize	8
	.align		4
        /*0000*/ 	.word	0x00000000
	.align		4
        /*0004*/ 	.word	0xffffffff
	.align		4
        /*0008*/ 	.word	0x00000000
	.align		4
        /*000c*/ 	.word	0xfffffffe
	.align		4
        /*0010*/ 	.word	0x00000000
	.align		4
        /*0014*/ 	.word	0xfffffffd
	.align		4
        /*0018*/ 	.word	0x00000000
	.align		4
        /*001c*/ 	.word	0xfffffffc


//--------------------- .nv.constant4             --------------------------
	.section	.nv.constant4,"a",@progbits
	.align	8
	.align		8
.nv.constant4:
        /*0000*/ 	.dword	_ZN40_INTERNAL_0545dd7f_4_k_cu_c56eeb21_191464cuda3std3__45__cpo5beginE
	.align		8
        /*0008*/ 	.dword	_ZN40_INTERNAL_0545dd7f_4_k_cu_c56eeb21_191464cuda3std3__45__cpo3endE
	.align		8
        /*0010*/ 	.dword	_ZN40_INTERNAL_0545dd7f_4_k_cu_c56eeb21_191464cuda3std3__45__cpo6cbeginE
	.align		8
        /*0018*/ 	.dword	_ZN40_INTERNAL_0545dd7f_4_k_cu_c56eeb21_191464cuda3std3__45__cpo4cendE
	.align		8
        /*0020*/ 	.dword	_ZN40_INTERNAL_0545dd7f_4_k_cu_c56eeb21_191464cuda3std3__442_GLOBAL__N__0545dd7f_4_k_cu_c56eeb21_191466ignoreE
	.align		8
        /*0028*/ 	.dword	_ZN40_INTERNAL_0545dd7f_4_k_cu_c56eeb21_191464cuda3std3__419piecewise_constructE
	.align		8
        /*0030*/ 	.dword	_ZN40_INTERNAL_0545dd7f_4_k_cu_c56eeb21_191464cuda3std3__48in_placeE
	.align		8
        /*0038*/ 	.dword	_ZN40_INTERNAL_0545dd7f_4_k_cu_c56eeb21_191464cuda3std6ranges3__45__cpo4swapE
	.align		8
        /*0040*/ 	.dword	_ZN40_INTERNAL_0545dd7f_4_k_cu_c56eeb21_191464cuda3std6ranges3__45__cpo9iter_moveE
	.align		8
        /*0048*/ 	.dword	_ZN40_INTERNAL_0545dd7f_4_k_cu_c56eeb21_191464cute7productE
	.align		8
        /*0050*/ 	.dword	_ZN40_INTERNAL_0545dd7f_4_k_cu_c56eeb21_191464cute1_E


//--------------------- .text._ZN7cutlass13device_kernelINS_4gemm6kernel13GemmUniversalIN4cute5tupleIJiiiiEEENS1_10collective13CollectiveMmaINS1_37MainloopSm90TmaGmmaWarpSpecializedFP8ILi28ENS5_IJNS4_1CILi4EEESB_NSA_ILi1EEEEEENS1_35KernelTmaWarpSpecializedCooperativeEEENS5_IJNSA_ILi128EEESG_NSA_ILi32EEEEEENS_12float_e5m2_tENS5_IJlSC_lEEESJ_SK_NS4_8TiledMMAINS4_8MMA_AtomIJNS4_4SM904GMMA31MMA_64x128x32_F32E5M2E5M2_SS_TNILNSO_7ScaleInE1ELSQ_1EEEEEENS4_6LayoutINS5_IJNSA_ILi2EEESC_SC_EEENS5_IJSC_NSA_ILi0EEESW_EEEEENS5_IJNS4_10UnderscoreESZ_SZ_EEEEENS4_23SM90_TMA_LOAD_MULTICASTENS4_14ComposedLayoutINS4_7SwizzleILi1ELi4ELi3EEENS4_18smem_ptr_flag_bitsILi8EEENST_INS5_IJNSA_ILi8EEESH_EEENS5_IJSH_SC_EEEEEEEvNS4_8identityES12_S1C_vS1D_EENS_8epilogue10collective6detail29Sm90TmaWarpSpecializedAdapterINS1G_15DefaultEpilogueISJ_SK_SK_NS1F_6thread17LinearCombinationISJ_Li1EffLNS1K_9ScaleType4KindE0ELNS_15FloatRoundStyleE2ESJ_EENS1_15EpilogueDefaultEEEEEvvEEEEvNT_6ParamsE --------------------------
	.section	.text._ZN7cutlass13device_kernelINS_4gemm6kernel13GemmUniversalIN4cute5tupleIJiiiiEEENS1_10collective13CollectiveMmaINS1_37MainloopSm90TmaGmmaWarpSpecializedFP8ILi28ENS5_IJNS4_1CILi4EEESB_NSA_ILi1EEEEEENS1_35KernelTmaWarpSpecializedCooperativeEEENS5_IJNSA_ILi128EEESG_NSA_ILi32EEEEEENS_12float_e5m2_tENS5_IJlSC_lEEESJ_SK_NS4_8TiledMMAINS4_8MMA_AtomIJNS4_4SM904GMMA31MMA_64x128x32_F32E5M2E5M2_SS_TNILNSO_7ScaleInE1ELSQ_1EEEEEENS4_6LayoutINS5_IJNSA_ILi2EEESC_SC_EEENS5_IJSC_NSA_ILi0EEESW_EEEEENS5_IJNS4_10UnderscoreESZ_SZ_EEEEENS4_23SM90_TMA_LOAD_MULTICASTENS4_14ComposedLayoutINS4_7SwizzleILi1ELi4ELi3EEENS4_18smem_ptr_flag_bitsILi8EEENST_INS5_IJNSA_ILi8EEESH_EEENS5_IJSH_SC_EEEEEEEvNS4_8identityES12_S1C_vS1D_EENS_8epilogue10collective6detail29Sm90TmaWarpSpecializedAdapterINS1G_15DefaultEpilogueISJ_SK_SK_NS1F_6thread17LinearCombinationISJ_Li1EffLNS1K_9ScaleType4KindE0ELNS_15FloatRoundStyleE2ESJ_EENS1_15EpilogueDefaultEEEEEvvEEEEvNT_6ParamsE,"ax",@progbits
	.align	128
.text._ZN7cutlass13device_kernelINS_4gemm6kernel13GemmUniversalIN4cute5tupleIJiiiiEEENS1_10collective13CollectiveMmaINS1_37MainloopSm90TmaGmmaWarpSpecializedFP8ILi28ENS5_IJNS4_1CILi4EEESB_NSA_ILi1EEEEEENS1_35KernelTmaWarpSpecializedCooperativeEEENS5_IJNSA_ILi128EEESG_NSA_ILi32EEEEEENS_12float_e5m2_tENS5_IJlSC_lEEESJ_SK_NS4_8TiledMMAINS4_8MMA_AtomIJNS4_4SM904GMMA31MMA_64x128x32_F32E5M2E5M2_SS_TNILNSO_7ScaleInE1ELSQ_1EEEEEENS4_6LayoutINS5_IJNSA_ILi2EEESC_SC_EEENS5_IJSC_NSA_ILi0EEESW_EEEEENS5_IJNS4_10UnderscoreESZ_SZ_EEEEENS4_23SM90_TMA_LOAD_MULTICASTENS4_14ComposedLayoutINS4_7SwizzleILi1ELi4ELi3EEENS4_18smem_ptr_flag_bitsILi8EEENST_INS5_IJNSA_ILi8EEESH_EEENS5_IJSH_SC_EEEEEEEvNS4_8identityES12_S1C_vS1D_EENS_8epilogue10collective6detail29Sm90TmaWarpSpecializedAdapterINS1G_15DefaultEpilogueISJ_SK_SK_NS1F_6thread17LinearCombinationISJ_Li1EffLNS1K_9ScaleType4KindE0ELNS_15FloatRoundStyleE2ESJ_EENS1_15EpilogueDefaultEEEEEvvEEEEvNT_6ParamsE:
        .type           _ZN7cutlass13device_kernelINS_4gemm6kernel13GemmUniversalIN4cute5tupleIJiiiiEEENS1_10collective13CollectiveMmaINS1_37MainloopSm90TmaGmmaWarpSpecializedFP8ILi28ENS5_IJNS4_1CILi4EEESB_NSA_ILi1EEEEEENS1_35KernelTmaWarpSpecializedCooperativeEEENS5_IJNSA_ILi128EEESG_NSA_ILi32EEEEEENS_12float_e5m2_tENS5_IJlSC_lEEESJ_SK_NS4_8TiledMMAINS4_8MMA_AtomIJNS4_4SM904GMMA31MMA_64x128x32_F32E5M2E5M2_SS_TNILNSO_7ScaleInE1ELSQ_1EEEEEENS4_6LayoutINS5_IJNSA_ILi2EEESC_SC_EEENS5_IJSC_NSA_ILi0EEESW_EEEEENS5_IJNS4_10UnderscoreESZ_SZ_EEEEENS4_23SM90_TMA_LOAD_MULTICASTENS4_14ComposedLayoutINS4_7SwizzleILi1ELi4ELi3EEENS4_18smem_ptr_flag_bitsILi8EEENST_INS5_IJNSA_ILi8EEESH_EEENS5_IJSH_SC_EEEEEEEvNS4_8identityES12_S1C_vS1D_EENS_8epilogue10collective6detail29Sm90TmaWarpSpecializedAdapterINS1G_15DefaultEpilogueISJ_SK_SK_NS1F_6thread17LinearCombinationISJ_Li1EffLNS1K_9ScaleType4KindE0ELNS_15FloatRoundStyleE2ESJ_EENS1_15EpilogueDefaultEEEEEvvEEEEvNT_6ParamsE,@function
        .size           _ZN7cutlass13device_kernelINS_4gemm6kernel13GemmUniversalIN4cute5tupleIJiiiiEEENS1_10collective13CollectiveMmaINS1_37MainloopSm90TmaGmmaWarpSpecializedFP8ILi28ENS5_IJNS4_1CILi4EEESB_NSA_ILi1EEEEEENS1_35KernelTmaWarpSpecializedCooperativeEEENS5_IJNSA_ILi128EEESG_NSA_ILi32EEEEEENS_12float_e5m2_tENS5_IJlSC_lEEESJ_SK_NS4_8TiledMMAINS4_8MMA_AtomIJNS4_4SM904GMMA31MMA_64x128x32_F32E5M2E5M2_SS_TNILNSO_7ScaleInE1ELSQ_1EEEEEENS4_6LayoutINS5_IJNSA_ILi2EEESC_SC_EEENS5_IJSC_NSA_ILi0EEESW_EEEEENS5_IJNS4_10UnderscoreESZ_SZ_EEEEENS4_23SM90_TMA_LOAD_MULTICASTENS4_14ComposedLayoutINS4_7SwizzleILi1ELi4ELi3EEENS4_18smem_ptr_flag_bitsILi8EEENST_INS5_IJNSA_ILi8EEESH_EEENS5_IJSH_SC_EEEEEEEvNS4_8identityES12_S1C_vS1D_EENS_8epilogue10collective6detail29Sm90TmaWarpSpecializedAdapterINS1G_15DefaultEpilogueISJ_SK_SK_NS1F_6thread17LinearCombinationISJ_Li1EffLNS1K_9ScaleType4KindE0ELNS_15FloatRoundStyleE2ESJ_EENS1_15EpilogueDefaultEEEEEvvEEEEvNT_6ParamsE,(.L_x_255 - _ZN7cutlass13device_kernelINS_4gemm6kernel13GemmUniversalIN4cute5tupleIJiiiiEEENS1_10collective13CollectiveMmaINS1_37MainloopSm90TmaGmmaWarpSpecializedFP8ILi28ENS5_IJNS4_1CILi4EEESB_NSA_ILi1EEEEEENS1_35KernelTmaWarpSpecializedCooperativeEEENS5_IJNSA_ILi128EEESG_NSA_ILi32EEEEEENS_12float_e5m2_tENS5_IJlSC_lEEESJ_SK_NS4_8TiledMMAINS4_8MMA_AtomIJNS4_4SM904GMMA31MMA_64x128x32_F32E5M2E5M2_SS_TNILNSO_7ScaleInE1ELSQ_1EEEEEENS4_6LayoutINS5_IJNSA_ILi2EEESC_SC_EEENS5_IJSC_NSA_ILi0EEESW_EEEEENS5_IJNS4_10UnderscoreESZ_SZ_EEEEENS4_23SM90_TMA_LOAD_MULTICASTENS4_14ComposedLayoutINS4_7SwizzleILi1ELi4ELi3EEENS4_18smem_ptr_flag_bitsILi8EEENST_INS5_IJNSA_ILi8EEESH_EEENS5_IJSH_SC_EEEEEEEvNS4_8identityES12_S1C_vS1D_EENS_8epilogue10collective6detail29Sm90TmaWarpSpecializedAdapterINS1G_15DefaultEpilogueISJ_SK_SK_NS1F_6thread17LinearCombinationISJ_Li1EffLNS1K_9ScaleType4KindE0ELNS_15FloatRoundStyleE2ESJ_EENS1_15EpilogueDefaultEEEEEvvEEEEvNT_6ParamsE)
        .other          _ZN7cutlass13device_kernelINS_4gemm6kernel13GemmUniversalIN4cute5tupleIJiiiiEEENS1_10collective13CollectiveMmaINS1_37MainloopSm90TmaGmmaWarpSpecializedFP8ILi28ENS5_IJNS4_1CILi4EEESB_NSA_ILi1EEEEEENS1_35KernelTmaWarpSpecializedCooperativeEEENS5_IJNSA_ILi128EEESG_NSA_ILi32EEEEEENS_12float_e5m2_tENS5_IJlSC_lEEESJ_SK_NS4_8TiledMMAINS4_8MMA_AtomIJNS4_4SM904GMMA31MMA_64x128x32_F32E5M2E5M2_SS_TNILNSO_7ScaleInE1ELSQ_1EEEEEENS4_6LayoutINS5_IJNSA_ILi2EEESC_SC_EEENS5_IJSC_NSA_ILi0EEESW_EEEEENS5_IJNS4_10UnderscoreESZ_SZ_EEEEENS4_23SM90_TMA_LOAD_MULTICASTENS4_14ComposedLayoutINS4_7SwizzleILi1ELi4ELi3EEENS4_18smem_ptr_flag_bitsILi8EEENST_INS5_IJNSA_ILi8EEESH_EEENS5_IJSH_SC_EEEEEEEvNS4_8identityES12_S1C_vS1D_EENS_8epilogue10collective6detail29Sm90TmaWarpSpecializedAdapterINS1G_15DefaultEpilogueISJ_SK_SK_NS1F_6thread17LinearCombinationISJ_Li1EffLNS1K_9ScaleType4KindE0ELNS_15FloatRoundStyleE2ESJ_EENS1_15EpilogueDefaultEEEEEvvEEEEvNT_6ParamsE,@"STO_CUDA_ENTRY STV_DEFAULT"
_ZN7cutlass13device_kernelINS_4gemm6kernel13GemmUniversalIN4cute5tupleIJiiiiEEENS1_10collective13CollectiveMmaINS1_37MainloopSm90TmaGmmaWarpSpecializedFP8ILi28ENS5_IJNS4_1CILi4EEESB_NSA_ILi1EEEEEENS1_35KernelTmaWarpSpecializedCooperativeEEENS5_IJNSA_ILi128EEESG_NSA_ILi32EEEEEENS_12float_e5m2_tENS5_IJlSC_lEEESJ_SK_NS4_8TiledMMAINS4_8MMA_AtomIJNS4_4SM904GMMA31MMA_64x128x32_F32E5M2E5M2_SS_TNILNSO_7ScaleInE1ELSQ_1EEEEEENS4_6LayoutINS5_IJNSA_ILi2EEESC_SC_EEENS5_IJSC_NSA_ILi0EEESW_EEEEENS5_IJNS4_10UnderscoreESZ_SZ_EEEEENS4_23SM90_TMA_LOAD_MULTICASTENS4_14ComposedLayoutINS4_7SwizzleILi1ELi4ELi3EEENS4_18smem_ptr_flag_bitsILi8EEENST_INS5_IJNSA_ILi8EEESH_EEENS5_IJSH_SC_EEEEEEEvNS4_8identityES12_S1C_vS1D_EENS_8epilogue10collective6detail29Sm90TmaWarpSpecializedAdapterINS1G_15DefaultEpilogueISJ_SK_SK_NS1F_6thread17LinearCombinationISJ_Li1EffLNS1K_9ScaleType4KindE0ELNS_15FloatRoundStyleE2ESJ_EENS1_15EpilogueDefaultEEEEEvvEEEEvNT_6ParamsE:
[----:B------:R-:W-:Y:S01]  /*0000*/  LDC R1, c[0x0][0x28] ;  /* 0x00000a00ff017b82 */ /* 0x000fe20000000800 */
[----:B------:R-:W0:Y:S01]  /*0010*/  S2R R0, SR_TID.X ;  /* 0x0000000000007919 */ /* 0x000e220000002100 */
[----:B------:R-:W-:Y:S01]  /*0020*/  ELECT P0, URZ, PT ;  /* 0x00000000003f782f */ /* 0x000fe20003800000 */
[----:B------:R-:W-:Y:S01]  /*0030*/  BSSY B0, `(.L_x_0) ;  /* 0x000000f000007945 */ /* 0x000fe20003800000 */
[--C-:B0-----:R-:W-:Y:S02]  /*0040*/  SHF.R.U32.HI R2, RZ, 0x5, R0.reuse ;  /* 0x00000005ff027819 */ /* 0x101fe40000011600 */
[----:B------:R-:W-:-:S03]  /*0050*/  SHF.R.U32.HI R3, RZ, 0x7, R0 ;  /* 0x00000007ff037819 */ /* 0x000fc60000011600 */
[----:B------:R-:W0:Y:S04]  /*0060*/  SHFL.IDX PT, R7, R2, RZ, 0x1f ;  /* 0x00001fff02077589 */ /* 0x000e2800000e0000 */
[----:B------:R-:W1:Y:S01]  /*0070*/  SHFL.IDX PT, R3, R3, RZ, 0x1f ;  /* 0x00001fff03037589 */ /* 0x000e6200000e0000 */
[----:B0-----:R-:W-:-:S13]  /*0080*/  ISETP.NE.OR P0, PT, R7, RZ, !P0 ;  /* 0x000000ff0700720c */ /* 0x001fda0004705670 */
[----:B-1----:R-:W-:Y:S05]  /*0090*/  @P0 BRA `(.L_x_1) ;  /* 0x0000000000200947 */ /* 0x002fea0003800000 */
[----:B------:R-:W-:Y:S02]  /*00a0*/  ULDC.64 UR4, c[0x0][0x198] ;  /* 0x0000660000047ab9 */ /* 0x000fe40000000a00 */
[----:B------:R-:W-:Y:S02]  /*00b0*/  UIADD3 UR6, UP0, UR4, 0xf0, URZ ;  /* 0x000000f004067890 */ /* 0x000fe4000ff1e03f */
[----:B------:R-:W-:Y:S02]  /*00c0*/  UIADD3 UR4, UP1, UR4, 0x1f0, URZ ;  /* 0x000001f004047890 */ /* 0x000fe4000ff3e03f */
[----:B------:R-:W-:Y:S02]  /*00d0*/  UIADD3.X UR7, URZ, UR5, URZ, UP0, !UPT ;  /* 0x000000053f077290 */ /* 0x000fe400087fe43f */
[----:B------:R-:W-:-:S07]  /*00e0*/  UIADD3.X UR5, URZ, UR5, URZ, UP1, !UPT ;  /* 0x000000053f057290 */ /* 0x000fce0008ffe43f */
[----:B------:R0:W-:Y:S02]  /*00f0*/  UTMACCTL.PF [UR6] ;  /* 0x00000000060079b9 */ /* 0x0001e40008040000 */
[----:B------:R0:W-:Y:S02]  /*0100*/  UTMACCTL.PF [UR4] ;  /* 0x00000000040079b9 */ /* 0x0001e40008040000 */
[----:B0-----:R-:W-:Y:S01]  /*0110*/  NOP ;  /* 0x0000000000007918 */ /* 0x001fe20000000000 */
.L_x_1:
[----:B------:R-:W-:Y:S05]  /*0120*/  BSYNC B0 ;  /* 0x0000000000007941 */ /* 0x000fea0003800000 */
.L_x_0:
[----:B------:R-:W0:Y:S02]  /*0130*/  SHFL.IDX PT, R4, R2, RZ, 0x1f ;  /* 0x00001fff02047589 */ /* 0x000e2400000e0000 */
[----:B0-----:R-:W-:-:S13]  /*0140*/  ISETP.NE.AND P0, PT, R4, RZ, PT ;  /* 0x000000ff0400720c */ /* 0x001fda0003f05270 */
[----:B------:R-:W-:Y:S05]  /*0150*/  @P0 BRA `(.L_x_2) ;  /* 0x0000000400240947 */ /* 0x000fea0003800000 */
[----:B------:R-:W-:Y:S01]  /*0160*/  ELECT P0, URZ, PT ;  /* 0x00000000003f782f */ /* 0x000fe20003800000 */
[----:B------:R-:W-:-:S12]  /*0170*/  BSSY B0, `(.L_x_2) ;  /* 0x0000047000007945 */ /* 0x000fd80003800000 */
[----:B------:R-:W-:Y:S05]  /*0180*/  @!P0 BRA `(.L_x_3) ;  /* 0x0000000400148947 */ /* 0x000fea0003800000 */
[----:B------:R-:W0:Y:S01]  /*0190*/  S2UR UR8, SR_CgaCtaId ;  /* 0x00000000000879c3 */ /* 0x000e220000008800 */
[----:B------:R-:W-:Y:S01]  /*01a0*/  UMOV UR4, 0x400 ;  /* 0x0000040000047882 */ /* 0x000fe20000000000 */
[----:B------:R-:W-:Y:S01]  /*01b0*/  UMOV UR5, 0x1 ;  /* 0x0000000100057882 */ /* 0x000fe20000000000 */
[----:B------:R-:W-:Y:S02]  /*01c0*/  UMOV UR6, 0xe ;  /* 0x0000000e00067882 */ /* 0x000fe40000000000 */
[----:B------:R-:W-:-:S04]  /*01d0*/  UIADD3 UR6, -UR6, 0x100000, URZ ;  /* 0x0010000006067890 */ /* 0x000fc8000fffe13f */
[----:B------:R-:W-:Y:S02]  /*01e0*/  USHF.L.U32 UR7, UR6, 0xb, URZ ;  /* 0x0000000b06077899 */ /* 0x000fe4000800063f */
[----:B------:R-:W-:Y:S02]  /*01f0*/  USHF.L.U32 UR6, UR6, 0x1, URZ ;  /* 0x0000000106067899 */ /* 0x000fe4000800063f */
[----:B0-----:R-:W-:Y:S02]  /*0200*/  ULEA UR8, UR8, UR4, 0x18 ;  /* 0x0000000408087291 */ /* 0x001fe4000f8ec03f */
[----:B------:R-:W-:-:S04]  /*0210*/  UIADD3 UR4, -UR5, 0x100000, URZ ;  /* 0x0010000005047890 */ /* 0x000fc8000fffe13f */
[----:B------:R-:W-:Y:S02]  /*0220*/  USHF.L.U32 UR5, UR4, 0xb, URZ ;  /* 0x0000000b04057899 */ /* 0x000fe4000800063f */
[----:B------:R-:W-:Y:S01]  /*0230*/  USHF.L.U32 UR4, UR4, 0x1, URZ ;  /* 0x0000000104047899 */ /* 0x000fe2000800063f */
[----:B------:R-:W0:Y:S11]  /*0240*/  FENCE.VIEW.ASYNC.S ;  /* 0x00000000000073c6 */ /* 0x000e360000000000 */
[----:B0-----:R0:W1:Y:S01]  /*0250*/  SYNCS.EXCH.64 URZ, [UR8], UR4 ;  /* 0x00000004083f75b2 */ /* 0x0010620008000100 */
[----:B------:R0:W2:Y:S01]  /*0260*/  SYNCS.EXCH.64 URZ, [UR8+0xe0], UR6 ;  /* 0x0000e006083f75b2 */ /* 0x0000a20008000100 */
[----:B------:R0:W3:Y:S01]  /*0270*/  SYNCS.EXCH.64 URZ, [UR8+0x8], UR4 ;  /* 0x00000804083f75b2 */ /* 0x0000e20008000100 */
[----:B------:R0:W4:Y:S01]  /*0280*/  SYNCS.EXCH.64 URZ, [UR8+0xe8], UR6 ;  /* 0x0000e806083f75b2 */ /* 0x0001220008000100 */
[----:B------:R0:W0:Y:S01]  /*0290*/  SYNCS.EXCH.64 URZ, [UR8+0x10], UR4 ;  /* 0x00001004083f75b2 */ /* 0x0000220008000100 */
        /* <DEDUP_REMOVED lines=51> */
[----:B-1234-:R-:W-:Y:S01]  /*05d0*/  NOP ;  /* 0x0000000000007918 */ /* 0x01efe20000000000 */
.L_x_3:
[----:B0-----:R-:W-:Y:S05]  /*05e0*/  BSYNC B0 ;  /* 0x0000000000007941 */ /* 0x001fea0003800000 */
.L_x_2:
[----:B------:R-:W-:Y:S01]  /*05f0*/  SHF.R.S32.HI R5, RZ, 0x1f, R0 ;  /* 0x0000001fff057819 */ /* 0x000fe20000011400 */
[----:B------:R-:W0:Y:S01]  /*0600*/  SHFL.IDX PT, R2, R2, RZ, 0x1f ;  /* 0x00001fff02027589 */ /* 0x000e2200000e0000 */
[----:B------:R-:W1:Y:S01]  /*0610*/  S2UR UR8, SR_CTAID.X ;  /* 0x00000000000879c3 */ /* 0x000e620000002500 */
[----:B------:R-:W-:Y:S02]  /*0620*/  ELECT P0, URZ, PT ;  /* 0x00000000003f782f */ /* 0x000fe40003800000 */
[----:B------:R-:W-:Y:S01]  /*0630*/  LEA.HI R5, R5, R0, RZ, 0x7 ;  /* 0x0000000005057211 */ /* 0x000fe200078f38ff */
[----:B------:R-:W2:Y:S01]  /*0640*/  S2R R8, SR_CTAID.Y ;  /* 0x0000000000087919 */ /* 0x000ea20000002600 */
[----:B------:R-:W-:Y:S01]  /*0650*/  SHF.R.S32.HI R11, RZ, 0x1f, R4 ;  /* 0x0000001fff0b7819 */ /* 0x000fe20000011404 */
[----:B------:R-:W-:Y:S01]  /*0660*/  ULDC UR4, c[0x0][0x150] ;  /* 0x0000540000047ab9 */ /* 0x000fe20000000800 */
[----:B------:R-:W-:Y:S01]  /*0670*/  LOP3.LUT R5, R5, 0xffffff80, RZ, 0xc0, !PT ;  /* 0xffffff8005057812 */ /* 0x000fe200078ec0ff */
[----:B------:R-:W-:Y:S01]  /*0680*/  VIADD R16, R3, 0xffffffff ;  /* 0xffffffff03107836 */ /* 0x000fe20000000000 */
[----:B------:R-:W-:Y:S01]  /*0690*/  LEA.HI R11, R11, R4, RZ, 0x2 ;  /* 0x000000040b0b7211 */ /* 0x000fe200078f10ff */
[----:B------:R-:W3:Y:S01]  /*06a0*/  LDC R12, c[0x0][0x144] ;  /* 0x00005100ff0c7b82 */ /* 0x000ee20000000800 */
[----:B------:R-:W-:Y:S01]  /*06b0*/  NOP ;  /* 0x0000000000007918 */ /* 0x000fe20000000000 */
[----:B------:R-:W-:Y:S01]  /*06c0*/  IMAD.IADD R6, R0, 0x1, -R5 ;  /* 0x0000000100067824 */ /* 0x000fe200078e0a05 */
[----:B------:R-:W-:Y:S01]  /*06d0*/  LOP3.LUT R11, R11, 0x3ffffffc, RZ, 0xc0, !PT ;  /* 0x3ffffffc0b0b7812 */ /* 0x000fe200078ec0ff */
[----:B------:R-:W-:Y:S01]  /*06e0*/  NOP ;  /* 0x0000000000007918 */ /* 0x000fe20000000000 */
[----:B------:R-:W-:-:S02]  /*06f0*/  ISETP.NE.AND P4, PT, R3, RZ, PT ;  /* 0x000000ff0300720c */ /* 0x000fc40003f85270 */
[----:B------:R-:W-:Y:S01]  /*0700*/  SHF.R.S32.HI R5, RZ, 0x1f, R6 ;  /* 0x0000001fff057819 */ /* 0x000fe20000011406 */
[----:B------:R-:W-:Y:S01]  /*0710*/  IMAD.IADD R4, R4, 0x1, -R11 ;  /* 0x0000000104047824 */ /* 0x000fe200078e0a0b */
[----:B------:R-:W4:Y:S01]  /*0720*/  LDC R14, c[0x0][0x140] ;  /* 0x00005000ff0e7b82 */ /* 0x000f220000000800 */
[----:B------:R-:W-:Y:S02]  /*0730*/  ISETP.GE.U32.AND P6, PT, R16, 0x2, PT ;  /* 0x000000021000780c */ /* 0x000fe40003fc6070 */
[----:B------:R-:W-:Y:S02]  /*0740*/  LEA.HI R5, R5, R6, RZ, 0x3 ;  /* 0x0000000605057211 */ /* 0x000fe400078f18ff */
[----:B0-----:R-:W-:Y:S02]  /*0750*/  ISETP.NE.OR P0, PT, R2, RZ, !P0 ;  /* 0x000000ff0200720c */ /* 0x001fe40004705670 */
[--C-:B------:R-:W-:Y:S01]  /*0760*/  SHF.R.S32.HI R2, RZ, 0x3, R5.reuse ;  /* 0x00000003ff027819 */ /* 0x100fe20000011405 */
[----:B------:R-:W0:Y:S01]  /*0770*/  LDC R13, c[0x0][0x148] ;  /* 0x00005200ff0d7b82 */ /* 0x000e220000000800 */
[----:B------:R-:W-:-:S02]  /*0780*/  SHF.R.S32.HI R5, RZ, 0x1f, R5 ;  /* 0x0000001fff057819 */ /* 0x000fc40000011405 */
[----:B-1----:R-:W-:Y:S02]  /*0790*/  I2FP.F32.U32 R10, UR8 ;  /* 0x00000008000a7c45 */ /* 0x002fe40008201000 */
[----:B------:R-:W-:-:S03]  /*07a0*/  LEA.HI R5, R5, R2, RZ, 0x2 ;  /* 0x0000000205057211 */ /* 0x000fc600078f10ff */
[----:B------:R-:W-:Y:S01]  /*07b0*/  FMUL R10, R10, UR4 ;  /* 0x000000040a0a7c20 */ /* 0x000fe20008400000 */
[----:B------:R-:W-:Y:S01]  /*07c0*/  LOP3.LUT R5, R5, 0xfffffffc, RZ, 0xc0, !PT ;  /* 0xfffffffc05057812 */ /* 0x000fe200078ec0ff */
[----:B------:R-:W-:Y:S01]  /*07d0*/  VOTEU.ALL UP0, P0 ;  /* 0x00000000003f7886 */ /* 0x000fe20000000000 */
[----:B------:R-:W-:Y:S01]  /*07e0*/  ULDC UR4, c[0x0][0x154] ;  /* 0x0000550000047ab9 */ /* 0x000fe20000000800 */
[----:B------:R-:W-:Y:S02]  /*07f0*/  VOTEU.ALL UP1, P0 ;  /* 0x00000000003f7886 */ /* 0x000fe40000020000 */
[----:B------:R-:W-:Y:S01]  /*0800*/  IMAD.IADD R5, R2, 0x1, -R5 ;  /* 0x0000000102057824 */ /* 0x000fe200078e0a05 */
[----:B------:R-:W1:Y:S01]  /*0810*/  F2I.U32.TRUNC.NTZ R10, R10 ;  /* 0x0000000a000a7305 */ /* 0x000e62000020f000 */
[----:B------:R-:W5:Y:S01]  /*0820*/  @!UP0 S2UR UR7, SR_CgaCtaId ;  /* 0x00000000000789c3 */ /* 0x000f620000008800 */
[----:B------:R-:W-:Y:S01]  /*0830*/  @!UP0 UMOV UR6, 0x400 ;  /* 0x0000040000068882 */ /* 0x000fe20000000000 */
[----:B------:R-:W-:Y:S01]  /*0840*/  IMAD R5, R4, 0x4, R5 ;  /* 0x0000000404057824 */ /* 0x000fe200078e0205 */
[----:B--2---:R-:W-:-:S02]  /*0850*/  I2FP.F32.U32 R4, R8 ;  /* 0x0000000800047245 */ /* 0x004fc40000201000 */
[----:B----4-:R-:W-:Y:S02]  /*0860*/  ISETP.EQ.U32.AND P3, PT, R14, 0x1, PT ;  /* 0x000000010e00780c */ /* 0x010fe40003f62070 */
[----:B------:R-:W-:-:S04]  /*0870*/  SHF.R.S32.HI R2, RZ, 0x1f, R5 ;  /* 0x0000001fff027819 */ /* 0x000fc80000011405 */
[----:B------:R-:W-:Y:S01]  /*0880*/  LEA.HI R2, R2, R5, RZ, 0x2 ;  /* 0x0000000502027211 */ /* 0x000fe200078f10ff */
[----:B-1----:R-:W-:-:S03]  /*0890*/  IMAD.MOV R11, RZ, RZ, -R10 ;  /* 0x000000ffff0b7224 */ /* 0x002fc600078e0a0a */
[----:B------:R-:W-:Y:S01]  /*08a0*/  LOP3.LUT R2, R2, 0xfffffffc, RZ, 0xc0, !PT ;  /* 0xfffffffc02027812 */ /* 0x000fe200078ec0ff */
[----:B------:R-:W-:Y:S01]  /*08b0*/  FMUL R10, R4, UR4 ;  /* 0x00000004040a7c20 */ /* 0x000fe20008400000 */
[----:B------:R-:W-:Y:S01]  /*08c0*/  IMAD.SHL.U32 R4, R5, 0x4, RZ ;  /* 0x0000000405047824 */ /* 0x000fe200078e00ff */
[----:B------:R-:W-:Y:S01]  /*08d0*/  UMOV UR4, 0x20 ;  /* 0x0000002000047882 */ /* 0x000fe20000000000 */
[----:B---3--:R-:W-:Y:S01]  /*08e0*/  IMAD R12, R12, R11, UR8 ;  /* 0x000000080c0c7e24 */ /* 0x008fe2000f8e020b */
[----:B------:R-:W-:-:S04]  /*08f0*/  @!UP0 UIADD3 UR4, -UR4, 0x100000, URZ ;  /* 0x0010000004048890 */ /* 0x000fc8000fffe13f */
[----:B------:R-:W-:Y:S02]  /*0900*/  @!UP0 USHF.L.U32 UR5, UR4, 0xb, URZ ;  /* 0x0000000b04058899 */ /* 0x000fe4000800063f */
[----:B------:R-:W-:Y:S01]  /*0910*/  @!UP0 USHF.L.U32 UR4, UR4, 0x1, URZ ;  /* 0x0000000104048899 */ /* 0x000fe2000800063f */
[C---:B------:R-:W-:Y:S01]  /*0920*/  IMAD.IADD R11, R5.reuse, 0x1, -R2 ;  /* 0x00000001050b7824 */ /* 0x040fe200078e0a02 */
[----:B------:R-:W-:Y:S01]  /*0930*/  SHF.R.S32.HI R2, RZ, 0x1f, R7 ;  /* 0x0000001fff027819 */ /* 0x000fe20000011407 */
[----:B------:R-:W1:Y:S01]  /*0940*/  F2I.U32.TRUNC.NTZ R10, R10 ;  /* 0x0000000a000a7305 */ /* 0x000e62000020f000 */
[----:B------:R-:W-:Y:S01]  /*0950*/  LOP3.LUT R5, R5, 0xc, R4, 0x78, !PT ;  /* 0x0000000c05057812 */ /* 0x000fe200078e7804 */
[----:B-----5:R-:W-:Y:S01]  /*0960*/  @!UP0 ULEA UR6, UR7, UR6, 0x18 ;  /* 0x0000000607068291 */ /* 0x020fe2000f8ec03f */
[----:B------:R-:W-:Y:S01]  /*0970*/  ISETP.NE.AND P2, PT, R11, R12, PT ;  /* 0x0000000c0b00720c */ /* 0x000fe20003f45270 */
[----:B------:R-:W-:Y:S01]  /*0980*/  VOTEU.ALL UP0, P0 ;  /* 0x00000000003f7886 */ /* 0x000fe20000000000 */
[----:B------:R-:W-:-:S02]  /*0990*/  LEA.HI R2, R2, R7, RZ, 0x2 ;  /* 0x0000000702027211 */ /* 0x000fc400078f10ff */
[----:B------:R-:W-:Y:S01]  /*09a0*/  LOP3.LUT P0, RZ, R6, 0x7, RZ, 0xc0, !PT ;  /* 0x0000000706ff7812 */ /* 0x000fe2000780c0ff */
[----:B------:R-:W-:Y:S01]  /*09b0*/  IMAD.MOV.U32 R6, RZ, RZ, 0x1 ;  /* 0x00000001ff067424 */ /* 0x000fe200078e00ff */
[----:B------:R-:W-:Y:S02]  /*09c0*/  LOP3.LUT R2, R2, 0xfffffffc, RZ, 0xc0, !PT ;  /* 0xfffffffc02027812 */ /* 0x000fe400078ec0ff */
[----:B------:R-:W-:-:S03]  /*09d0*/  ISETP.LT.U32.AND P0, PT, R5, 0x10, !P0 ;  /* 0x000000100500780c */ /* 0x000fc60004701070 */
[----:B------:R-:W-:Y:S01]  /*09e0*/  IMAD.IADD R7, R7, 0x1, -R2 ;  /* 0x0000000107077824 */ /* 0x000fe200078e0a02 */
[----:B------:R-:W2:Y:S02]  /*09f0*/  FENCE.VIEW.ASYNC.S ;  /* 0x00000000000073c6 */ /* 0x000ea40000000000 */
[----:B--2---:R2:W3:Y:S01]  /*0a00*/  @!UP0 SYNCS.EXCH.64 URZ, [UR6+0x1d0], UR4 ;  /* 0x0001d004063f85b2 */ /* 0x0044e20008000100 */
[----:B------:R-:W-:Y:S01]  /*0a10*/  @P2 SHF.R.S32.HI R2, RZ, 0x1f, R5 ;  /* 0x0000001fff022819 */ /* 0x000fe20000011405 */
[----:B-1----:R-:W-:Y:S01]  /*0a20*/  IMAD.MOV R20, RZ, RZ, -R10 ;  /* 0x000000ffff147224 */ /* 0x002fe200078e0a0a */
[----:B------:R-:W-:Y:S02]  /*0a30*/  ISETP.NE.AND P1, PT, R7, 0x3, PT ;  /* 0x000000030700780c */ /* 0x000fe40003f25270 */
[----:B------:R-:W-:Y:S01]  /*0a40*/  @P2 LEA.HI R2, R2, R5, RZ, 0x2 ;  /* 0x0000000502022211 */ /* 0x000fe200078f10ff */
[----:B0-----:R-:W-:Y:S01]  /*0a50*/  IMAD R11, R13, R20, R8 ;  /* 0x000000140d0b7224 */ /* 0x001fe200078e0208 */
[----:B------:R-:W-:-:S02]  /*0a60*/  ISETP.EQ.OR P1, PT, R7, RZ, !P1 ;  /* 0x000000ff0700720c */ /* 0x000fc40004f22670 */
[----:B------:R-:W-:Y:S02]  /*0a70*/  @P2 SHF.R.S32.HI R2, RZ, 0x2, R2 ;  /* 0x00000002ff022819 */ /* 0x000fe40000011402 */
[----:B------:R-:W-:Y:S02]  /*0a80*/  ISETP.EQ.AND P1, PT, R3, RZ, P1 ;  /* 0x000000ff0300720c */ /* 0x000fe40000f22270 */
[----:B------:R-:W-:Y:S02]  /*0a90*/  @P2 ISETP.NE.AND P5, PT, R2, R11, PT ;  /* 0x0000000b0200220c */ /* 0x000fe40003fa5270 */
[----:B------:R-:W-:Y:S01]  /*0aa0*/  SEL R3, RZ, 0x1, !P0 ;  /* 0x00000001ff037807 */ /* 0x000fe20004000000 */
[----:B------:R2:W0:Y:S01]  /*0ab0*/  @!UP1 SYNCS.EXCH.64 URZ, [UR6+0x1d8], UR4 ;  /* 0x0001d804063f95b2 */ /* 0x0004220008000100 */
[----:B------:R-:W-:Y:S01]  /*0ac0*/  @P2 SEL R6, RZ, 0x1, P5 ;  /* 0x00000001ff062807 */ /* 0x000fe20002800000 */
[----:B------:R-:W-:Y:S01]  /*0ad0*/  NOP ;  /* 0x0000000000007918 */ /* 0x000fe20000000000 */
[----:B------:R-:W-:-:S02]  /*0ae0*/  SEL R4, RZ, 0x1, !P1 ;  /* 0x00000001ff047807 */ /* 0x000fc40004800000 */
[----:B------:R-:W-:Y:S02]  /*0af0*/  LOP3.LUT R6, R6, R3, RZ, 0xc0, !PT ;  /* 0x0000000306067212 */ /* 0x000fe400078ec0ff */
[----:B------:R-:W-:Y:S01]  /*0b00*/  SEL R4, R4, 0x2, P6 ;  /* 0x0000000204047807 */ /* 0x000fe20003000000 */
[----:B--23--:R-:W-:Y:S06]  /*0b10*/  @!P3 BRA `(.L_x_4) ;  /* 0x000000000008b947 */ /* 0x00cfec0003800000 */
[----:B0-----:R-:W-:Y:S01]  /*0b20*/  UCGABAR_ARV ;  /* 0x00000000000079c7 */ /* 0x001fe20008000000 */
[----:B------:R-:W-:Y:S05]  /*0b30*/  BRA `(.L_x_5) ;  /* 0x0000000000047947 */ /* 0x000fea0003800000 */
.L_x_4:
[----:B0-----:R-:W-:Y:S01]  /*0b40*/  NOP ;  /* 0x0000000000007918 */ /* 0x001fe20000000000 */
.L_x_5:
[----:B------:R-:W0:Y:S01]  /*0b50*/  LDC R2, c[0x0][0x65c] ;  /* 0x00019700ff027b82 */ /* 0x000e220000000800 */
[----:B------:R-:W-:Y:S01]  /*0b60*/  IMAD.MOV.U32 R3, RZ, RZ, RZ ;  /* 0x000000ffff037224 */ /* 0x000fe200078e00ff */
[----:B0-----:R-:W-:Y:S01]  /*0b70*/  ISETP.NE.AND P2, PT, R2, 0x1, PT ;  /* 0x000000010200780c */ /* 0x001fe20003f45270 */
[----:B------:R-:W-:-:S12]  /*0b80*/  IMAD.U32 R2, RZ, RZ, UR8 ;  /* 0x00000008ff027e24 */ /* 0x000fd8000f8e00ff */
[----:B------:R-:W0:Y:S01]  /*0b90*/  @P2 LDC R15, c[0x0][0x10] ;  /* 0x00000400ff0f2b82 */ /* 0x000e220000000800 */
[----:B------:R-:W-:Y:S02]  /*0ba0*/  @P2 IMAD.MOV.U32 R9, RZ, RZ, RZ ;  /* 0x000000ffff092224 */ /* 0x000fe400078e00ff */
[----:B------:R-:W-:-:S05]  /*0bb0*/  @P2 IMAD.MOV.U32 R17, RZ, RZ, RZ ;  /* 0x000000ffff112224 */ /* 0x000fca00078e00ff */
[----:B------:R-:W1:Y:S01]  /*0bc0*/  @!P2 LDC R11, c[0x0][0xc] ;  /* 0x00000300ff0bab82 */ /* 0x000e620000000800 */
[----:B0-----:R-:W-:-:S04]  /*0bd0*/  @P2 IMAD.WIDE.U32 R14, R15, UR8, R8 ;  /* 0x000000080f0e2c25 */ /* 0x001fc8000f8e0008 */
[----:B-1----:R-:W-:-:S04]  /*0be0*/  @!P2 IMAD.WIDE.U32 R10, R8, R11, R2 ;  /* 0x0000000b080aa225 */ /* 0x002fc800078e0002 */
[----:B------:R-:W-:Y:S02]  /*0bf0*/  @P2 IMAD.MOV.U32 R2, RZ, RZ, R14 ;  /* 0x000000ffff022224 */ /* 0x000fe400078e000e */
[----:B------:R-:W-:Y:S02]  /*0c00*/  @P2 IMAD.IADD R3, R15, 0x1, R17 ;  /* 0x000000010f032824 */ /* 0x000fe400078e0211 */
[----:B------:R-:W-:Y:S02]  /*0c10*/  @!P2 IMAD.MOV.U32 R2, RZ, RZ, R10 ;  /* 0x000000ffff02a224 */ /* 0x000fe400078e000a */
[----:B------:R-:W-:Y:S01]  /*0c20*/  @!P2 IMAD.MOV.U32 R3, RZ, RZ, R11 ;  /* 0x000000ffff03a224 */ /* 0x000fe200078e000b */
[----:B------:R-:W-:Y:S06]  /*0c30*/  @!P3 BRA `(.L_x_6) ;  /* 0x00000000000cb947 */ /* 0x000fec0003800000 */
[----:B------:R-:W-:Y:S01]  /*0c40*/  UCGABAR_WAIT ;  /* 0x0000000000007dc7 */ /* 0x000fe20008000000 */
[----:B------:R-:W-:Y:S01]  /*0c50*/  CCTL.IVALL ;  /* 0x00000000ff00798f */ /* 0x000fe20002000000 */
[----:B------:R-:W-:Y:S05]  /*0c60*/  BRA `(.L_x_7) ;  /* 0x0000000000047947 */ /* 0x000fea0003800000 */
.L_x_6:
[----:B------:R-:W-:Y:S06]  /*0c70*/  BAR.SYNC.DEFER_BLOCKING 0x0 ;  /* 0x0000000000007b1d */ /* 0x000fec0000010000 */
.L_x_7:
[----:B------:R-:W-:Y:S05]  /*0c80*/  @!P4 BRA `(.L_x_8) ;  /* 0x000000740018c947 */ /* 0x000fea0003800000 */
[----:B------:R-:W-:-:S13]  /*0c90*/  ISETP.GT.U32.AND P0, PT, R16, 0x1, PT ;  /* 0x000000011000780c */ /* 0x000fda0003f04070 */
[----:B------:R-:W-:Y:S05]  /*0ca0*/  @P0 EXIT ;  /* 0x000000000000094d */ /* 0x000fea0003800000 */
[----:B------:R-:W-:Y:S01]  /*0cb0*/  ULDC.64 UR4, c[0x0][0x650] ;  /* 0x0001940000047ab9 */ /* 0x000fe20000000a00 */
[----:B------:R-:W-:Y:S01]  /*0cc0*/  PRMT R14, RZ, 0x7610, R14 ;  /* 0x00007610ff0e7816 */ /* 0x000fe2000000000e */
[----:B------:R-:W-:Y:S01]  /*0cd0*/  IMAD.MOV.U32 R10, RZ, RZ, -0x1 ;  /* 0xffffffffff0a7424 */ /* 0x000fe200078e00ff */
[----:B------:R-:W-:Y:S01]  /*0ce0*/  ISETP.GE.U32.AND P0, PT, R2, UR4, PT ;  /* 0x0000000402007c0c */ /* 0x000fe2000bf06070 */
[----:B------:R-:W-:Y:S02]  /*0cf0*/  IMAD.MOV.U32 R11, RZ, RZ, -0x1 ;  /* 0xffffffffff0b7424 */ /* 0x000fe400078e00ff */
[----:B------:R-:W-:Y:S01]  /*0d00*/  IMAD.MOV.U32 R7, RZ, RZ, -0x1 ;  /* 0xffffffffff077424 */ /* 0x000fe200078e00ff */
[----:B------:R-:W-:-:S13]  /*0d10*/  ISETP.GE.U32.AND.EX P0, PT, R3, UR5, PT, P0 ;  /* 0x0000000503007c0c */ /* 0x000fda000bf06100 */
[----:B------:R-:W-:Y:S05]  /*0d20*/  @P0 BRA `(.L_x_9) ;  /* 0x0000000400280947 */ /* 0x000fea0003800000 */
[----:B------:R-:W0:Y:S01]  /*0d30*/  LDC.64 R22, c[0x0][0x628] ;  /* 0x00018a00ff167b82 */ /* 0x000e220000000a00 */
[----:B------:R-:W-:Y:S02]  /*0d40*/  IMAD.MOV.U32 R10, RZ, RZ, R2 ;  /* 0x000000ffff0a7224 */ /* 0x000fe400078e0002 */
[----:B------:R-:W-:-:S05]  /*0d50*/  IMAD.MOV.U32 R11, RZ, RZ, R3 ;  /* 0x000000ffff0b7224 */ /* 0x000fca00078e0003 */
[----:B------:R-:W1:Y:S08]  /*0d60*/  LDC R18, c[0x0][0x630] ;  /* 0x00018c00ff127b82 */ /* 0x000e700000000800 */
[----:B------:R-:W2:Y:S01]  /*0d70*/  LDC.64 R24, c[0x0][0x620] ;  /* 0x00018800ff187b82 */ /* 0x000ea20000000a00 */
[----:B0-----:R-:W-:-:S04]  /*0d80*/  ISETP.NE.U32.AND P0, PT, R22, RZ, PT ;  /* 0x000000ff1600720c */ /* 0x001fc80003f05070 */
[----:B------:R-:W-:-:S13]  /*0d90*/  ISETP.NE.AND.EX P0, PT, R23, RZ, PT, P0 ;  /* 0x000000ff1700720c */ /* 0x000fda0003f05300 */
[----:B-12---:R-:W-:Y:S05]  /*0da0*/  @!P0 BRA `(.L_x_10) ;  /* 0x0000000000288947 */ /* 0x006fea0003800000 */
[----:B------:R-:W0:Y:S02]  /*0db0*/  LDC R7, c[0x0][0x634] ;  /* 0x00018d00ff077b82 */ /* 0x000e240000000800 */
[----:B0-----:R-:W-:-:S05]  /*0dc0*/  IADD3 R7, P0, R2, R7, RZ ;  /* 0x0000000702077210 */ /* 0x001fca0007f1e0ff */
[----:B------:R-:W-:-:S04]  /*0dd0*/  IMAD.X R19, RZ, RZ, R3, P0 ;  /* 0x000000ffff137224 */ /* 0x000fc800000e0603 */
[----:B------:R-:W-:-:S04]  /*0de0*/  IMAD.WIDE.U32 R10, R19, R22, RZ ;  /* 0x00000016130a7225 */ /* 0x000fc800078e00ff */
[----:B------:R-:W-:-:S04]  /*0df0*/  IMAD.WIDE.U32 R14, P0, R7, R23, R10 ;  /* 0x00000017070e7225 */ /* 0x000fc8000780000a */
[----:B------:R-:W-:-:S04]  /*0e00*/  IMAD.WIDE.U32 R10, R7, R22, RZ ;  /* 0x00000016070a7225 */ /* 0x000fc800078e00ff */
[----:B------:R-:W-:Y:S01]  /*0e10*/  IMAD.X R17, RZ, RZ, RZ, P0 ;  /* 0x000000ffff117224 */ /* 0x000fe200000e06ff */
[----:B------:R-:W-:Y:S01]  /*0e20*/  IADD3 RZ, P0, R11, R14, RZ ;  /* 0x0000000e0bff7210 */ /* 0x000fe20007f1e0ff */
[----:B------:R-:W-:-:S04]  /*0e30*/  IMAD.MOV.U32 R16, RZ, RZ, R15 ;  /* 0x000000ffff107224 */ /* 0x000fc800078e000f */
[----:B------:R-:W-:-:S08]  /*0e40*/  IMAD.WIDE.U32.X R10, R19, R23, R16, P0 ;  /* 0x00000017130a7225 */ /* 0x000fd000000e0410 */
.L_x_10:
[----:B------:R-:W0:Y:S01]  /*0e50*/  LDC.64 R26, c[0x0][0x640] ;  /* 0x00019000ff1a7b82 */ /* 0x000e220000000a00 */
[--C-:B------:R-:W-:Y:S01]  /*0e60*/  SHF.R.U64 R28, R10, R18, R11.reuse ;  /* 0x000000120a1c7219 */ /* 0x100fe2000000120b */
[----:B------:R-:W-:Y:S01]  /*0e70*/  IMAD R29, R13, R20, R8 ;  /* 0x000000140d1d7224 */ /* 0x000fe200078e0208 */
[----:B------:R-:W-:Y:S01]  /*0e80*/  SHF.R.U32.HI R7, RZ, R18, R11 ;  /* 0x00000012ff077219 */ /* 0x000fe2000001160b */
[----:B------:R-:W-:Y:S01]  /*0e90*/  IMAD.MOV.U32 R23, RZ, RZ, 0x1 ;  /* 0x00000001ff177424 */ /* 0x000fe200078e00ff */
[----:B------:R-:W-:-:S03]  /*0ea0*/  IADD3 R9, P0, RZ, -R28, RZ ;  /* 0x8000001cff097210 */ /* 0x000fc60007f1e0ff */
[----:B------:R-:W1:Y:S02]  /*0eb0*/  LDC R16, c[0x0][0x618] ;  /* 0x00018600ff107b82 */ /* 0x000e640000000800 */
[----:B------:R-:W-:Y:S02]  /*0ec0*/  IMAD.X R7, RZ, RZ, ~R7, P0 ;  /* 0x000000ffff077224 */ /* 0x000fe400000e0e07 */
[----:B------:R-:W-:-:S04]  /*0ed0*/  IMAD.WIDE.U32 R10, R9, R24, R2 ;  /* 0x00000018090a7225 */ /* 0x000fc800078e0002 */
[----:B------:R-:W2:Y:S01]  /*0ee0*/  LDC R15, c[0x0][0x608] ;  /* 0x00018200ff0f7b82 */ /* 0x000ea20000000800 */
[----:B------:R-:W-:-:S04]  /*0ef0*/  IMAD R14, R7, R24, RZ ;  /* 0x00000018070e7224 */ /* 0x000fc800078e02ff */
[----:B------:R-:W-:-:S03]  /*0f00*/  IMAD R7, R9, R25, R14 ;  /* 0x0000001909077224 */ /* 0x000fc600078e020e */
[----:B------:R-:W3:Y:S01]  /*0f10*/  LDC R22, c[0x0][0x658] ;  /* 0x00019600ff167b82 */ /* 0x000ee20000000800 */
[----:B------:R-:W-:Y:S01]  /*0f20*/  IMAD.IADD R7, R11, 0x1, R7 ;  /* 0x000000010b077824 */ /* 0x000fe200078e0207 */
[----:B0-----:R-:W-:-:S04]  /*0f30*/  ISETP.NE.U32.AND P0, PT, R26, RZ, PT ;  /* 0x000000ff1a00720c */ /* 0x001fc80003f05070 */
[----:B------:R-:W-:Y:S02]  /*0f40*/  ISETP.NE.AND.EX P0, PT, R27, RZ, PT, P0 ;  /* 0x000000ff1b00720c */ /* 0x000fe40003f05300 */
[----:B------:R-:W0:Y:S01]  /*0f50*/  LDC R18, c[0x0][0x600] ;  /* 0x00018000ff127b82 */ /* 0x000e220000000800 */
[-CC-:B-1----:R-:W-:Y:S02]  /*0f60*/  SHF.R.U64 R19, R10, R16.reuse, R7.reuse ;  /* 0x000000100a137219 */ /* 0x182fe40000001207 */
[----:B------:R-:W-:Y:S01]  /*0f70*/  SHF.R.U32.HI R10, RZ, R16, R7 ;  /* 0x00000010ff0a7219 */ /* 0x000fe20000011607 */
[----:B------:R-:W-:-:S04]  /*0f80*/  IMAD.MOV.U32 R7, RZ, RZ, -0x1 ;  /* 0xffffffffff077424 */ /* 0x000fc800078e00ff */
[----:B------:R-:W1:Y:S01]  /*0f90*/  LDC R21, c[0x0][0x648] ;  /* 0x00019200ff157b82 */ /* 0x000e620000000800 */
[-CC-:B--2---:R-:W-:Y:S02]  /*0fa0*/  SHF.R.U64 R16, R19, R15.reuse, R10.reuse ;  /* 0x0000000f13107219 */ /* 0x184fe4000000120a */
[----:B------:R-:W-:-:S05]  /*0fb0*/  SHF.R.U32.HI R9, RZ, R15, R10 ;  /* 0x0000000fff097219 */ /* 0x000fca000001160a */
[----:B------:R-:W2:Y:S01]  /*0fc0*/  LDC R24, c[0x0][0x638] ;  /* 0x00018e00ff187b82 */ /* 0x000ea20000000800 */
[-CC-:B---3--:R-:W-:Y:S02]  /*0fd0*/  SHF.R.U64 R20, R16, R22.reuse, R9.reuse ;  /* 0x0000001610147219 */ /* 0x188fe40000001209 */
[-C--:B------:R-:W-:Y:S02]  /*0fe0*/  SHF.L.U32 R7, R7, R22.reuse, RZ ;  /* 0x0000001607077219 */ /* 0x080fe400000006ff */
[----:B------:R-:W-:Y:S01]  /*0ff0*/  SHF.R.U32.HI R9, RZ, R22, R9 ;  /* 0x00000016ff097219 */ /* 0x000fe20000011609 */
[----:B------:R-:W-:Y:S01]  /*1000*/  IMAD.MOV.U32 R8, RZ, RZ, R20 ;  /* 0x000000ffff087224 */ /* 0x000fe200078e0014 */
[----:B------:R-:W-:Y:S01]  /*1010*/  LOP3.LUT R13, RZ, R7, RZ, 0x33, !PT ;  /* 0x00000007ff0d7212 */ /* 0x000fe200078e33ff */
[----:B------:R-:W3:Y:S01]  /*1020*/  LDC R25, c[0x0][0x610] ;  /* 0x00018400ff197b82 */ /* 0x000ee20000000800 */
[----:B------:R-:W-:Y:S05]  /*1030*/  @!P0 BRA `(.L_x_11) ;  /* 0x0000000000288947 */ /* 0x000fea0003800000 */
[----:B------:R-:W4:Y:S02]  /*1040*/  LDC R7, c[0x0][0x64c] ;  /* 0x00019300ff077b82 */ /* 0x000f240000000800 */
[----:B----4-:R-:W-:-:S05]  /*1050*/  IADD3 R7, P0, R20, R7, RZ ;  /* 0x0000000714077210 */ /* 0x010fca0007f1e0ff */
        /* <DEDUP_REMOVED lines=8> */
.L_x_11:
[----:B-1----:R-:W-:Y:S01]  /*10e0*/  SHF.R.U64 R9, R8, R21, R9 ;  /* 0x0000001508097219 */ /* 0x002fe20000001209 */
[----:B0-----:R-:W-:Y:S01]  /*10f0*/  VIADD R10, R18, 0xffffffff ;  /* 0xffffffff120a7836 */ /* 0x001fe20000000000 */
[----:B------:R-:W-:Y:S01]  /*1100*/  SHF.L.U32 R7, R23, R22, RZ ;  /* 0x0000001617077219 */ /* 0x000fe200000006ff */
[----:B------:R-:W-:Y:S01]  /*1110*/  IMAD.MOV.U32 R14, RZ, RZ, 0x1 ;  /* 0x00000001ff0e7424 */ /* 0x000fe200078e00ff */
[----:B------:R-:W-:Y:S01]  /*1120*/  LOP3.LUT R8, R16, R13, RZ, 0xc0, !PT ;  /* 0x0000000d10087212 */ /* 0x000fe200078ec0ff */
[----:B------:R-:W-:Y:S01]  /*1130*/  IMAD.MOV R11, RZ, RZ, -R9 ;  /* 0x000000ffff0b7224 */ /* 0x000fe200078e0a09 */
[----:B------:R-:W-:Y:S02]  /*1140*/  SEL R12, R12, R29, !P2 ;  /* 0x0000001d0c0c7207 */ /* 0x000fe40005000000 */
[----:B------:R-:W-:Y:S01]  /*1150*/  LOP3.LUT R10, R19, R10, RZ, 0xc0, !PT ;  /* 0x0000000a130a7212 */ /* 0x000fe200078ec0ff */
[----:B------:R-:W-:Y:S02]  /*1160*/  IMAD R9, R7, R9, R8 ;  /* 0x0000000907097224 */ /* 0x000fe400078e0208 */
[----:B--2---:R-:W-:-:S02]  /*1170*/  IMAD R7, R11, R24, R20 ;  /* 0x000000180b077224 */ /* 0x004fc400078e0214 */
[----:B---3--:R-:W-:Y:S02]  /*1180*/  IMAD R12, R9, R25, R12 ;  /* 0x00000019090c7224 */ /* 0x008fe400078e020c */
[----:B------:R-:W-:-:S05]  /*1190*/  IMAD R7, R7, R18, R10 ;  /* 0x0000001207077224 */ /* 0x000fca00078e020a */
[----:B------:R-:W-:Y:S02]  /*11a0*/  SEL R11, R7, R12, !P2 ;  /* 0x0000000c070b7207 */ /* 0x000fe40005000000 */
[----:B------:R-:W-:Y:S01]  /*11b0*/  SEL R10, R12, R7, !P2 ;  /* 0x000000070c0a7207 */ /* 0x000fe20005000000 */
[----:B------:R-:W-:-:S07]  /*11c0*/  IMAD.MOV.U32 R7, RZ, RZ, R28 ;  /* 0x000000ffff077224 */ /* 0x000fce00078e001c */
.L_x_9:
[----:B------:R-:W-:-:S08]  /*11d0*/  NOP ;  /* 0x0000000000007918 */ /* 0x000fd00000000000 */
[----:B------:R-:W0:Y:S02]  /*11e0*/  USETMAXREG.TRY_ALLOC.CTAPOOL UP0, 0xe8 ;  /* 0x000000e8000079c8 */ /* 0x000e240008000600 */
[----:B0-----:R-:W-:-:S13]  /*11f0*/  PLOP3.LUT P0, PT, PT, PT, UP0, 0x80, 0x0 ;  /* 0x000000000000781c */ /* 0x001fda0003f0f008 */
[----:B------:R-:W-:Y:S05]  /*1200*/  @!P0 BRA `(.L_x_9) ;  /* 0xfffffffc00f08947 */ /* 0x000fea000383ffff */
[----:B------:R-:W-:Y:S01]  /*1210*/  ULDC.64 UR4, c[0x0][0x598] ;  /* 0x0001660000047ab9 */ /* 0x000fe20000000a00 */
[----:B------:R-:W-:Y:S01]  /*1220*/  ULDC.64 UR18, c[0x0][0x208] ;  /* 0x0000820000127ab9 */ /* 0x000fe20000000a00 */
[----:B------:R-:W-:-:S04]  /*1230*/  ISETP.NE.U32.AND P0, PT, RZ, UR4, PT ;  /* 0x00000004ff007c0c */ /* 0x000fc8000bf05070 */
[----:B------:R-:W-:-:S13]  /*1240*/  ISETP.NE.AND.EX P0, PT, RZ, UR5, PT, P0 ;  /* 0x00000005ff007c0c */ /* 0x000fda000bf05300 */
[----:B------:R-:W-:Y:S05]  /*1250*/  @!P0 BRA `(.L_x_12) ;  /* 0x00000000001c8947 */ /* 0x000fea0003800000 */
[----:B------:R-:W0:Y:S02]  /*1260*/  LDC.64 R8, c[0x0][0x598] ;  /* 0x00016600ff087b82 */ /* 0x000e240000000a00 */
[----:B0-----:R-:W2:Y:S02]  /*1270*/  LDG.E.64 R8, desc[UR18][R8.64] ;  /* 0x0000001208087981 */ /* 0x001ea4000c1e1b00 */
[----:B--2---:R-:W-:-:S04]  /*1280*/  ISETP.NE.U32.AND P0, PT, R8, RZ, PT ;  /* 0x000000ff0800720c */ /* 0x004fc80003f05070 */
[----:B------:R-:W-:-:S13]  /*1290*/  ISETP.NE.AND.EX P0, PT, R9, RZ, PT, P0 ;  /* 0x000000ff0900720c */ /* 0x000fda0003f05300 */
[----:B------:R-:W-:Y:S05]  /*12a0*/  @!P0 BRA `(.L_x_12) ;  /* 0x0000000000088947 */ /* 0x000fea0003800000 */
[----:B------:R0:W5:Y:S01]  /*12b0*/  LD.E R8, desc[UR18][R8.64] ;  /* 0x0000001208087980 */ /* 0x000162000c101900 */
[----:B------:R-:W-:Y:S05]  /*12c0*/  BRA `(.L_x_13) ;  /* 0x0000000000207947 */ /* 0x000fea0003800000 */
.L_x_12:
[----:B------:R-:W-:Y:S02]  /*12d0*/  ULDC.64 UR4, c[0x0][0x588] ;  /* 0x0001620000047ab9 */ /* 0x000fe40000000a00 */
[----:B------:R-:W-:-:S04]  /*12e0*/  ISETP.NE.U32.AND P0, PT, RZ, UR4, PT ;  /* 0x00000004ff007c0c */ /* 0x000fc8000bf05070 */
[----:B------:R-:W-:-:S13]  /*12f0*/  ISETP.NE.AND.EX P0, PT, RZ, UR5, PT, P0 ;  /* 0x00000005ff007c0c */ /* 0x000fda000bf05300 */
[----:B------:R-:W-:Y:S05]  /*1300*/  @!P0 BRA `(.L_x_14) ;  /* 0x00000000000c8947 */ /* 0x000fea0003800000 */
[----:B------:R-:W0:Y:S02]  /*1310*/  LDC.64 R8, c[0x0][0x588] ;  /* 0x00016200ff087b82 */ /* 0x000e240000000a00 */
[----:B0-----:R1:W5:Y:S01]  /*1320*/  LDG.E R8, desc[UR18][R8.64] ;  /* 0x0000001208087981 */ /* 0x001362000c1e1900 */
[----:B------:R-:W-:Y:S05]  /*1330*/  BRA `(.L_x_13) ;  /* 0x0000000000047947 */ /* 0x000fea0003800000 */
.L_x_14:
[----:B------:R-:W2:Y:S02]  /*1340*/  LDC R8, c[0x0][0x580] ;  /* 0x00016000ff087b82 */ /* 0x000ea40000000800 */
.L_x_13:
[----:B------:R-:W-:Y:S02]  /*1350*/  ULDC.64 UR4, c[0x0][0x5a0] ;  /* 0x0001680000047ab9 */ /* 0x000fe40000000a00 */
[----:B------:R-:W-:-:S04]  /*1360*/  ISETP.NE.U32.AND P0, PT, RZ, UR4, PT ;  /* 0x00000004ff007c0c */ /* 0x000fc8000bf05070 */
[----:B------:R-:W-:-:S13]  /*1370*/  ISETP.NE.AND.EX P0, PT, RZ, UR5, PT, P0 ;  /* 0x00000005ff007c0c */ /* 0x000fda000bf05300 */
[----:B------:R-:W-:Y:S05]  /*1380*/  @!P0 BRA `(.L_x_15) ;  /* 0x00000000001c8947 */ /* 0x000fea0003800000 */
[----:B------:R-:W3:Y:S02]  /*1390*/  LDC.64 R12, c[0x0][0x5a0] ;  /* 0x00016800ff0c7b82 */ /* 0x000ee40000000a00 */
[----:B---3--:R-:W3:Y:S02]  /*13a0*/  LDG.E.64 R12, desc[UR18][R12.64] ;  /* 0x000000120c0c7981 */ /* 0x008ee4000c1e1b00 */
[----:B---3--:R-:W-:-:S04]  /*13b0*/  ISETP.NE.U32.AND P0, PT, R12, RZ, PT ;  /* 0x000000ff0c00720c */ /* 0x008fc80003f05070 */
[----:B------:R-:W-:-:S13]  /*13c0*/  ISETP.NE.AND.EX P0, PT, R13, RZ, PT, P0 ;  /* 0x000000ff0d00720c */ /* 0x000fda0003f05300 */
[----:B------:R-:W-:Y:S05]  /*13d0*/  @!P0 BRA `(.L_x_15) ;  /* 0x0000000000088947 */ /* 0x000fea0003800000 */
[----:B01----:R0:W5:Y:S01]  /*13e0*/  LD.E R9, desc[UR18][R12.64] ;  /* 0x000000120c097980 */ /* 0x003162000c101900 */
[----:B------:R-:W-:Y:S05]  /*13f0*/  BRA `(.L_x_16) ;  /* 0x0000000000207947 */ /* 0x000fea0003800000 */
.L_x_15:
[----:B------:R-:W-:Y:S02]  /*1400*/  ULDC.64 UR4, c[0x0][0x590] ;  /* 0x0001640000047ab9 */ /* 0x000fe40000000a00 */
[----:B------:R-:W-:-:S04]  /*1410*/  ISETP.NE.U32.AND P0, PT, RZ, UR4, PT ;  /* 0x00000004ff007c0c */ /* 0x000fc8000bf05070 */
[----:B------:R-:W-:-:S13]  /*1420*/  ISETP.NE.AND.EX P0, PT, RZ, UR5, PT, P0 ;  /* 0x00000005ff007c0c */ /* 0x000fda000bf05300 */
[----:B------:R-:W-:Y:S05]  /*1430*/  @!P0 BRA `(.L_x_17) ;  /* 0x00000000000c8947 */ /* 0x000fea0003800000 */
[----:B------:R-:W0:Y:S02]  /*1440*/  LDC.64 R12, c[0x0][0x590] ;  /* 0x00016400ff0c7b82 */ /* 0x000e240000000a00 */
[----:B01----:R1:W5:Y:S01]  /*1450*/  LDG.E R9, desc[UR18][R12.64] ;  /* 0x000000120c097981 */ /* 0x003362000c1e1900 */
[----:B------:R-:W-:Y:S05]  /*1460*/  BRA `(.L_x_16) ;  /* 0x0000000000047947 */ /* 0x000fea0003800000 */
.L_x_17:
[----:B01----:R-:W3:Y:S02]  /*1470*/  LDC R9, c[0x0][0x584] ;  /* 0x00016100ff097b82 */ /* 0x003ee40000000800 */
.L_x_16:
[----:B------:R-:W-:-:S13]  /*1480*/  LOP3.LUT P0, RZ, R14, 0xff, RZ, 0xc0, !PT ;  /* 0x000000ff0eff7812 */ /* 0x000fda000780c0ff */
[----:B------:R-:W-:Y:S05]  /*1490*/  @!P0 EXIT ;  /* 0x000000000000894d */ /* 0x000fea0003800000 */
[----:B------:R-:W-:Y:S01]  /*14a0*/  ULDC UR4, c[0x0][0x28c] ;  /* 0x0000a30000047ab9 */ /* 0x000fe20000000800 */
[----:B------:R-:W-:Y:S01]  /*14b0*/  LOP3.LUT R142, R4, 0x1, RZ, 0xfc, !PT ;  /* 0x00000001048e7812 */ /* 0x000fe200078efcff */
[----:B------:R-:W-:-:S04]  /*14c0*/  UIADD3 UR4, UR4, 0x1f, URZ ;  /* 0x0000001f04047890 */ /* 0x000fc8000fffe03f */
[----:B------:R-:W-:-:S04]  /*14d0*/  USHF.R.S32.HI UR5, URZ, 0x1f, UR4 ;  /* 0x0000001f3f057899 */ /* 0x000fc80008011404 */
[----:B------:R-:W-:-:S03]  /*14e0*/  ULEA.HI UR5, UR5, UR4, URZ, 0x5 ;  /* 0x0000000405057291 */ /* 0x000fc6000f8f283f */
[----:B------:R-:W-:Y:S01]  /*14f0*/  UMOV UR4, URZ ;  /* 0x0000003f00047c82 */ /* 0x000fe20008000000 */
[----:B------:R-:W-:-:S03]  /*1500*/  USHF.R.S32.HI UR9, URZ, 0x5, UR5 ;  /* 0x000000053f097899 */ /* 0x000fc60008011405 */
[----:B------:R-:W-:-:S09]  /*1510*/  UMOV UR5, URZ ;  /* 0x0000003f00057c82 */ /* 0x000fd20008000000 */
.L_x_172:
[----:B01----:R-:W-:Y:S01]  /*1520*/  LOP3.LUT R12, R0, 0x80, RZ, 0xc0, !PT ;  /* 0x00000080000c7812 */ /* 0x003fe200078ec0ff */
[----:B------:R-:W0:Y:S01]  /*1530*/  S2UR UR13, SR_CgaCtaId ;  /* 0x00000000000d79c3 */ /* 0x000e220000008800 */
[----:B------:R-:W-:Y:S01]  /*1540*/  UMOV UR12, 0x400 ;  /* 0x00000400000c7882 */ /* 0x000fe20000000000 */
[----:B------:R-:W-:Y:S01]  /*1550*/  UMOV UR6, URZ ;  /* 0x0000003f00067c82 */ /* 0x000fe20008000000 */
[----:B------:R-:W-:Y:S01]  /*1560*/  SHF.R.U32.HI R12, RZ, 0x7, R12 ;  /* 0x00000007ff0c7819 */ /* 0x000fe2000001160c */
[----:B------:R-:W-:Y:S01]  /*1570*/  UMOV UR7, URZ ;  /* 0x0000003f00077c82 */ /* 0x000fe20008000000 */
[----:B------:R-:W-:Y:S01]  /*1580*/  UMOV UR16, UR5 ;  /* 0x0000000500107c82 */ /* 0x000fe20008000000 */
[----:B------:R-:W-:Y:S02]  /*1590*/  CS2R R16, SRZ ;  /* 0x0000000000107805 */ /* 0x000fe4000001ff00 */
[----:B------:R-:W-:Y:S01]  /*15a0*/  CS2R R14, SRZ ;  /* 0x00000000000e7805 */ /* 0x000fe2000001ff00 */
[----:B------:R-:W1:Y:S01]  /*15b0*/  LDC R13, c[0x0][0x28c] ;  /* 0x0000a300ff0d7b82 */ /* 0x000e620000000800 */
[----:B------:R-:W4:Y:S01]  /*15c0*/  SHFL.IDX PT, R12, R12, RZ, 0x1f ;  /* 0x00001fff0c0c7589 */ /* 0x000f2200000e0000 */
[----:B------:R-:W-:-:S02]  /*15d0*/  CS2R R18, SRZ ;  /* 0x0000000000127805 */ /* 0x000fc4000001ff00 */
[----:B------:R-:W-:Y:S02]  /*15e0*/  CS2R R20, SRZ ;  /* 0x0000000000147805 */ /* 0x000fe4000001ff00 */
[----:B------:R-:W-:Y:S02]  /*15f0*/  CS2R R22, SRZ ;  /* 0x0000000000167805 */ /* 0x000fe4000001ff00 */
[----:B------:R-:W-:Y:S02]  /*1600*/  CS2R R88, SRZ ;  /* 0x0000000000587805 */ /* 0x000fe4000001ff00 */
[----:B------:R-:W-:Y:S02]  /*1610*/  CS2R R90, SRZ ;  /* 0x00000000005a7805 */ /* 0x000fe4000001ff00 */
[----:B------:R-:W-:Y:S02]  /*1620*/  CS2R R94, SRZ ;  /* 0x00000000005e7805 */ /* 0x000fe4000001ff00 */
        /* <DEDUP_REMOVED lines=16> */
[----:B-1----:R-:W-:Y:S02]  /*1730*/  ISETP.GE.AND P0, PT, R13, 0x1, PT ;  /* 0x000000010d00780c */ /* 0x002fe40003f06270 */
[----:B------:R-:W-:Y:S02]  /*1740*/  CS2R R126, SRZ ;  /* 0x00000000007e7805 */ /* 0x000fe4000001ff00 */
[----:B----4-:R-:W-:-:S02]  /*1750*/  R2UR UR8, R12 ;  /* 0x000000000c0872ca */ /* 0x010fc400000e0000 */
[----:B------:R-:W-:Y:S02]  /*1760*/  CS2R R128, SRZ ;  /* 0x0000000000807805 */ /* 0x000fe4000001ff00 */
[----:B------:R-:W-:Y:S02]  /*1770*/  CS2R R130, SRZ ;  /* 0x0000000000827805 */ /* 0x000fe4000001ff00 */
[----:B------:R-:W-:Y:S02]  /*1780*/  CS2R R132, SRZ ;  /* 0x0000000000847805 */ /* 0x000fe4000001ff00 */
[----:B------:R-:W-:Y:S02]  /*1790*/  CS2R R134, SRZ ;  /* 0x0000000000867805 */ /* 0x000fe4000001ff00 */
[----:B------:R-:W-:Y:S02]  /*17a0*/  CS2R R136, SRZ ;  /* 0x0000000000887805 */ /* 0x000fe4000001ff00 */
[----:B------:R-:W-:Y:S01]  /*17b0*/  CS2R R138, SRZ ;  /* 0x00000000008a7805 */ /* 0x000fe2000001ff00 */
[----:B------:R-:W-:Y:S01]  /*17c0*/  IMAD.MOV.U32 R141, RZ, RZ, RZ ;  /* 0x000000ffff8d7224 */ /* 0x000fe200078e00ff */
[----:B------:R-:W-:Y:S01]  /*17d0*/  CS2R R24, SRZ ;  /* 0x0000000000187805 */ /* 0x000fe2000001ff00 */
[----:B------:R-:W-:Y:S01]  /*17e0*/  IMAD.MOV.U32 R143, RZ, RZ, RZ ;  /* 0x000000ffff8f7224 */ /* 0x000fe200078e00ff */
[----:B---3--:R-:W-:Y:S01]  /*17f0*/  CS2R R26, SRZ ;  /* 0x00000000001a7805 */ /* 0x008fe2000001ff00 */
[----:B------:R-:W-:Y:S01]  /*1800*/  IMAD.U32 R144, RZ, RZ, UR4 ;  /* 0x00000004ff907e24 */ /* 0x000fe2000f8e00ff */
[----:B------:R-:W-:Y:S01]  /*1810*/  CS2R R28, SRZ ;  /* 0x00000000001c7805 */ /* 0x000fe2000001ff00 */
[----:B------:R-:W-:Y:S01]  /*1820*/  ULEA.HI UR10, UR8, UR8, URZ, 0x1 ;  /* 0x00000008080a7291 */ /* 0x000fe2000f8f083f */
[----:B------:R-:W-:-:S02]  /*1830*/  CS2R R30, SRZ ;  /* 0x00000000001e7805 */ /* 0x000fc4000001ff00 */
[----:B------:R-:W-:Y:S02]  /*1840*/  CS2R R32, SRZ ;  /* 0x0000000000207805 */ /* 0x000fe4000001ff00 */
[----:B------:R-:W-:Y:S01]  /*1850*/  CS2R R34, SRZ ;  /* 0x0000000000227805 */ /* 0x000fe2000001ff00 */
[----:B------:R-:W-:Y:S01]  /*1860*/  ULOP3.LUT UR11, UR10, 0x1ffffe, URZ, 0xc0, !UPT ;  /* 0x001ffffe0a0b7892 */ /* 0x000fe2000f8ec03f */
[----:B------:R-:W-:Y:S01]  /*1870*/  CS2R R36, SRZ ;  /* 0x0000000000247805 */ /* 0x000fe2000001ff00 */
[----:B0-----:R-:W-:Y:S01]  /*1880*/  ULEA UR10, UR13, UR12, 0x18 ;  /* 0x0000000c0d0a7291 */ /* 0x001fe2000f8ec03f */
[----:B------:R-:W-:Y:S01]  /*1890*/  CS2R R38, SRZ ;  /* 0x0000000000267805 */ /* 0x000fe2000001ff00 */
[----:B------:R-:W-:Y:S01]  /*18a0*/  UIADD3 UR11, UR8, -UR11, URZ ;  /* 0x8000000b080b7290 */ /* 0x000fe2000fffe03f */
[----:B------:R-:W-:Y:S02]  /*18b0*/  CS2R R40, SRZ ;  /* 0x0000000000287805 */ /* 0x000fe4000001ff00 */
[----:B------:R-:W-:Y:S01]  /*18c0*/  CS2R R42, SRZ ;  /* 0x00000000002a7805 */ /* 0x000fe2000001ff00 */
[----:B------:R-:W-:Y:S01]  /*18d0*/  UMOV UR8, URZ ;  /* 0x0000003f00087c82 */ /* 0x000fe20008000000 */
[----:B------:R-:W-:Y:S01]  /*18e0*/  ULEA UR11, UR11, UR10, 0xb ;  /* 0x0000000a0b0b7291 */ /* 0x000fe2000f8e583f */
[----:B------:R-:W-:-:S02]  /*18f0*/  CS2R R44, SRZ ;  /* 0x00000000002c7805 */ /* 0x000fc4000001ff00 */
[----:B------:R-:W-:Y:S02]  /*1900*/  CS2R R46, SRZ ;  /* 0x00000000002e7805 */ /* 0x000fe4000001ff00 */
[----:B------:R-:W-:Y:S01]  /*1910*/  CS2R R48, SRZ ;  /* 0x0000000000307805 */ /* 0x000fe2000001ff00 */
[----:B------:R-:W-:Y:S01]  /*1920*/  UIADD3 UR11, UR11, 0x280, URZ ;  /* 0x000002800b0b7890 */ /* 0x000fe2000fffe03f */
[----:B------:R-:W-:Y:S02]  /*1930*/  CS2R R50, SRZ ;  /* 0x0000000000327805 */ /* 0x000fe4000001ff00 */
[----:B------:R-:W-:Y:S02]  /*1940*/  CS2R R52, SRZ ;  /* 0x0000000000347805 */ /* 0x000fe4000001ff00 */
[----:B------:R-:W-:Y:S01]  /*1950*/  CS2R R54, SRZ ;  /* 0x0000000000367805 */ /* 0x000fe2000001ff00 */
[----:B------:R-:W-:Y:S01]  /*1960*/  USHF.R.U32.HI UR11, URZ, 0x4, UR11 ;  /* 0x000000043f0b7899 */ /* 0x000fe2000801160b */
[----:B------:R-:W-:-:S02]  /*1970*/  CS2R R56, SRZ ;  /* 0x0000000000387805 */ /* 0x000fc4000001ff00 */
[----:B------:R-:W-:Y:S02]  /*1980*/  CS2R R58, SRZ ;  /* 0x00000000003a7805 */ /* 0x000fe4000001ff00 */
[----:B------:R-:W-:Y:S01]  /*1990*/  CS2R R60, SRZ ;  /* 0x00000000003c7805 */ /* 0x000fe2000001ff00 */
[----:B------:R-:W-:Y:S01]  /*19a0*/  ULOP3.LUT UR11, UR11, 0x3fff, URZ, 0xc0, !UPT ;  /* 0x00003fff0b0b7892 */ /* 0x000fe2000f8ec03f */
        /* <DEDUP_REMOVED lines=12> */
[----:B------:R-:W-:Y:S01]  /*1a70*/  CS2R R86, SRZ ;  /* 0x0000000000567805 */ /* 0x000fe2000001ff00 */
[----:B------:R-:W-:Y:S06]  /*1a80*/  @!P0 BRA `(.L_x_18) ;  /* 0x00000008001c8947 */ /* 0x000fec0003800000 */
[----:B------:R-:W-:-:S13]  /*1a90*/  ISETP.NE.AND P1, PT, R142, 0x3, PT ;  /* 0x000000038e00780c */ /* 0x000fda0003f25270 */
[----:B------:R-:W-:Y:S05]  /*1aa0*/  @!P1 BRA `(.L_x_19) ;  /* 0x0000000000049947 */ /* 0x000fea0003800000 */
[----:B------:R-:W-:Y:S01]  /*1ab0*/  BPT.TRAP 0x1 ;  /* 0x000000040000795c */ /* 0x000fe20000300000 */
.L_x_19:
[----:B------:R-:W-:Y:S01]  /*1ac0*/  ULEA UR6, UR5, UR10, 0x3 ;  /* 0x0000000a05067291 */ /* 0x000fe2000f8e183f */
[----:B------:R-:W-:-:S05]  /*1ad0*/  IMAD.U32 R12, RZ, RZ, UR4 ;  /* 0x00000004ff0c7e24 */ /* 0x000fca000f8e00ff */
[----:B------:R-:W-:-:S04]  /*1ae0*/  SHF.L.U32 R12, R12, 0x1f, RZ ;  /* 0x0000001f0c0c7819 */ /* 0x000fc800000006ff */
[----:B------:R0:W1:Y:S01]  /*1af0*/  SYNCS.PHASECHK.TRANS64.TRYWAIT P0, [UR6], R12 ;  /* 0x0000000cff0075a7 */ /* 0x0000620008000146 */
[----:B------:R-:W-:Y:S05]  /*1b00*/  @!P1 BRA `(.L_x_20) ;  /* 0x0000000000049947 */ /* 0x000fea0003800000 */
[----:B------:R-:W-:Y:S01]  /*1b10*/  BPT.TRAP 0x1 ;  /* 0x000000040000795c */ /* 0x000fe20000300000 */
.L_x_20:
[----:B-1----:R-:W-:Y:S05]  /*1b20*/  @P0 BRA `(.L_x_21) ;  /* 0x0000000000080947 */ /* 0x002fea0003800000 */
[----:B------:R-:W1:Y:S02]  /*1b30*/  SYNCS.PHASECHK.TRANS64.TRYWAIT P0, [UR6], R12 ;  /* 0x0000000cff0075a7 */ /* 0x000e640008000146 */
[----:B-1----:R-:W-:Y:S05]  /*1b40*/  @!P0 BRA `(.L_x_22) ;  /* 0x0000008800748947 */ /* 0x002fea0003800000 */
.L_x_21:
[----:B------:R-:W-:Y:S01]  /*1b50*/  UIADD3 UR6, UR10, 0x1c280, URZ ;  /* 0x0001c2800a067890 */ /* 0x000fe2000fffe03f */
[----:B------:R-:W-:Y:S01]  /*1b60*/  WARPGROUP.ARRIVE ;  /* 0x00000000000079c5 */ /* 0x000fe20000000000 */
[----:B------:R-:W-:Y:S01]  /*1b70*/  ULDC UR7, c[0x0][0x50c] ;  /* 0x0001430000077ab9 */ /* 0x000fe20000000800 */
[----:B------:R-:W-:Y:S01]  /*1b80*/  ULOP3.LUT UR12, UR11, 0x10000, URZ, 0xfc, !UPT ;  /* 0x000100000b0c7892 */ /* 0x000fe2000f8efc3f */
[----:B------:R-:W-:Y:S01]  /*1b90*/  CS2R R16, SRZ ;  /* 0x0000000000107805 */ /* 0x000fe2000001ff00 */
[----:B------:R-:W-:Y:S01]  /*1ba0*/  UISETP.NE.AND UP0, UPT, UR7, 0x1, UPT ;  /* 0x000000010700788c */ /* 0x000fe2000bf05270 */
[----:B------:R-:W-:Y:S01]  /*1bb0*/  CS2R R14, SRZ ;  /* 0x00000000000e7805 */ /* 0x000fe2000001ff00 */
[----:B------:R-:W-:Y:S01]  /*1bc0*/  USHF.R.U32.HI UR6, URZ, 0x4, UR6 ;  /* 0x000000043f067899 */ /* 0x000fe20008011606 */
[----:B------:R-:W-:Y:S01]  /*1bd0*/  CS2R R18, SRZ ;  /* 0x0000000000127805 */ /* 0x000fe2000001ff00 */
[----:B------:R-:W-:Y:S01]  /*1be0*/  USEL UR7, URZ, 0x1, UP0 ;  /* 0x000000013f077887 */ /* 0x000fe20008000000 */
[----:B------:R-:W-:Y:S01]  /*1bf0*/  CS2R R20, SRZ ;  /* 0x0000000000147805 */ /* 0x000fe2000001ff00 */
[----:B------:R-:W-:Y:S01]  /*1c00*/  ULOP3.LUT UR6, UR6, 0x3fff, URZ, 0xc0, !UPT ;  /* 0x00003fff06067892 */ /* 0x000fe2000f8ec03f */
[----:B------:R-:W-:Y:S01]  /*1c10*/  CS2R R22, SRZ ;  /* 0x0000000000167805 */ /* 0x000fe2000001ff00 */
[----:B------:R-:W-:Y:S01]  /*1c20*/  ULEA UR12, UR5, UR12, 0x8 ;  /* 0x0000000c050c7291 */ /* 0x000fe2000f8e403f */
[----:B------:R-:W-:Y:S01]  /*1c30*/  CS2R R88, SRZ ;  /* 0x0000000000587805 */ /* 0x000fe2000001ff00 */
[----:B------:R-:W-:Y:S01]  /*1c40*/  ULOP3.LUT UR6, UR6, 0x10000, URZ, 0xfc, !UPT ;  /* 0x0001000006067892 */ /* 0x000fe2000f8efc3f */
[----:B------:R-:W-:Y:S01]  /*1c50*/  ISETP.NE.AND P0, PT, RZ, UR7, PT ;  /* 0x00000007ff007c0c */ /* 0x000fe2000bf05270 */
[----:B------:R-:W-:Y:S01]  /*1c60*/  UMOV UR13, 0xc0000010 ;  /* 0xc0000010000d7882 */ /* 0x000fe20000000000 */
[----:B------:R-:W-:Y:S01]  /*1c70*/  UMOV UR15, 0xc0000010 ;  /* 0xc0000010000f7882 */ /* 0x000fe20000000000 */
[----:B------:R-:W-:Y:S01]  /*1c80*/  ULEA UR14, UR5, UR6, 0x8 ;  /* 0x00000006050e7291 */ /* 0x000fe2000f8e403f */
[----:B------:R-:W-:-:S02]  /*1c90*/  CS2R R90, SRZ ;  /* 0x00000000005a7805 */ /* 0x000fc4000001ff00 */
[----:B------:R-:W-:Y:S01]  /*1ca0*/  CS2R R94, SRZ ;  /* 0x00000000005e7805 */ /* 0x000fe2000001ff00 */
[----:B------:R-:W-:Y:S01]  /*1cb0*/  UMOV UR6, 0x1 ;  /* 0x0000000100067882 */ /* 0x000fe20000000000 */
[----:B------:R-:W-:Y:S02]  /*1cc0*/  CS2R R92, SRZ ;  /* 0x00000000005c7805 */ /* 0x000fe4000001ff00 */
[----:B------:R-:W-:Y:S02]  /*1cd0*/  CS2R R96, SRZ ;  /* 0x0000000000607805 */ /* 0x000fe4000001ff00 */
[----:B------:R-:W-:Y:S02]  /*1ce0*/  CS2R R98, SRZ ;  /* 0x0000000000627805 */ /* 0x000fe4000001ff00 */
[----:B------:R-:W-:Y:S02]  /*1cf0*/  CS2R R100, SRZ ;  /* 0x0000000000647805 */ /* 0x000fe4000001ff00 */
[----:B------:R-:W-:Y:S01]  /*1d00*/  CS2R R102, SRZ ;  /* 0x0000000000667805 */ /* 0x000fe2000001ff00 */
[----:B------:R-:W-:Y:S01]  /*1d10*/  QGMMA.64x128x32.F32.E5M2.E5M2 R24, gdesc[UR12], RZ, !UPT, gsb0 ;  /* 0x01e000000c1879f3 */ /* 0x000fe2000c0038ff */
        /* <DEDUP_REMOVED lines=17> */
[----:B------:R-:W-:Y:S01]  /*1e30*/  CS2R R138, SRZ ;  /* 0x00000000008a7805 */ /* 0x000fe2000001ff00 */
[----:B------:R-:W-:Y:S02]  /*1e40*/  IMAD.MOV.U32 R141, RZ, RZ, RZ ;  /* 0x000000ffff8d7224 */ /* 0x000fe400078e00ff */
[----:B------:R-:W-:Y:S01]  /*1e50*/  IMAD.MOV.U32 R143, RZ, RZ, RZ ;  /* 0x000000ffff8f7224 */ /* 0x000fe200078e00ff */
[----:B------:R-:W-:Y:S06]  /*1e60*/  @!P0 BRA `(.L_x_23) ;  /* 0x0000000400088947 */ /* 0x000fec0003800000 */
[----:B------:R-:W-:Y:S02]  /*1e70*/  WARPGROUP.DEPBAR.LE gsb0, 0x0 ;  /* 0x00008000000079c5 */ /* 0x000fe40000010000 */
[----:B------:R-:W-:-:S01]  /*1e80*/  FADD R143, RZ, R24 ;  /* 0x00000018ff8f7221 */ /* 0x000fc20000000000 */
[----:B------:R-:W-:Y:S01]  /*1e90*/  FADD R138, RZ, R25 ;  /* 0x00000019ff8a7221 */ /* 0x000fe20000000000 */
        /* <DEDUP_REMOVED lines=62> */
[----:B------:R-:W-:-:S06]  /*2280*/  UMOV UR6, URZ ;  /* 0x0000003f00067c82 */ /* 0x000fcc0008000000 */
.L_x_23:
[----:B------:R-:W-:-:S04]  /*2290*/  UIADD3 UR16, UR5, 0x1, URZ ;  /* 0x0000000105107890 */ /* 0x000fc8000fffe03f */
[----:B------:R-:W-:-:S04]  /*22a0*/  UISETP.NE.AND UP0, UPT, UR16, 0x1c, UPT ;  /* 0x0000001c1000788c */ /* 0x000fc8000bf05270 */
[----:B------:R-:W-:Y:S02]  /*22b0*/  USEL UR8, URZ, 0x1, UP0 ;  /* 0x000000013f087887 */ /* 0x000fe40008000000 */
[----:B------:R-:W-:Y:S02]  /*22c0*/  USEL UR16, UR16, URZ, UP0 ;  /* 0x0000003f10107287 */ /* 0x000fe40008000000 */
[----:B------:R-:W-:-:S06]  /*22d0*/  ULOP3.LUT UR8, UR4, UR8, URZ, 0x3c, !UPT ;  /* 0x0000000804087292 */ /* 0x000fcc000f8e3c3f */
[----:B------:R-:W-:Y:S01]  /*22e0*/  IMAD.U32 R144, RZ, RZ, UR8 ;  /* 0x00000008ff907e24 */ /* 0x000fe2000f8e00ff */
[----:B------:R-:W-:-:S06]  /*22f0*/  UMOV UR8, 0x1 ;  /* 0x0000000100087882 */ /* 0x000fcc0000000000 */
.L_x_18:
[----:B------:R-:W-:-:S04]  /*2300*/  UISETP.LT.AND UP0, UPT, UR9, 0x1, UPT ;  /* 0x000000010900788c */ /* 0x000fc8000bf01270 */
[----:B------:R-:W-:-:S04]  /*2310*/  USEL UR12, UR9, 0x1, UP0 ;  /* 0x00000001090c7887 */ /* 0x000fc80008000000 */
[----:B------:R-:W-:-:S04]  /*2320*/  UIADD3 UR12, UR9, -UR12, URZ ;  /* 0x8000000c090c7290 */ /* 0x000fc8000fffe03f */
[----:B------:R-:W-:-:S06]  /*2330*/  UISETP.GE.AND UP0, UPT, UR12, 0x1, UPT ;  /* 0x000000010c00788c */ /* 0x000fcc000bf06270 */
[----:B------:R-:W-:-:S13]  /*2340*/  PLOP3.LUT P0, PT, PT, PT, UP0, 0x80, 0x0 ;  /* 0x000000000000781c */ /* 0x000fda0003f0f008 */
[----:B------:R-:W-:Y:S05]  /*2350*/  @!P0 BRA `(.L_x_24) ;  /* 0x0000000400f48947 */ /* 0x000fea0003800000 */
[----:B01----:R-:W-:Y:S01]  /*2360*/  IMAD.U32 R12, RZ, RZ, UR12 ;  /* 0x0000000cff0c7e24 */ /* 0x003fe2000f8e00ff */
[----:B------:R-:W-:Y:S01]  /*2370*/  ULDC UR17, c[0x0][0x50c] ;  /* 0x0001430000117ab9 */ /* 0x000fe20000000800 */
[----:B------:R-:W-:-:S07]  /*2380*/  IMAD.U32 R13, RZ, RZ, UR5 ;  /* 0x00000005ff0d7e24 */ /* 0x000fce000f8e00ff */
.L_x_32:
[----:B------:R-:W-:-:S13]  /*2390*/  ISETP.NE.AND P1, PT, R142, 0x3, PT ;  /* 0x000000038e00780c */ /* 0x000fda0003f25270 */
[----:B------:R-:W-:Y:S05]  /*23a0*/  @!P1 BRA `(.L_x_25) ;  /* 0x0000000000049947 */ /* 0x000fea0003800000 */
[----:B------:R-:W-:Y:S01]  /*23b0*/  BPT.TRAP 0x1 ;  /* 0x000000040000795c */ /* 0x000fe20000300000 */
.L_x_25:
[----:B------:R-:W0:Y:S01]  /*23c0*/  S2UR UR12, SR_CgaCtaId ;  /* 0x00000000000c79c3 */ /* 0x000e220000008800 */
[----:B------:R-:W-:Y:S01]  /*23d0*/  UMOV UR10, 0x400 ;  /* 0x00000400000a7882 */ /* 0x000fe20000000000 */
[----:B------:R-:W-:Y:S01]  /*23e0*/  SHF.L.U32 R140, R144, 0x1f, RZ ;  /* 0x0000001f908c7819 */ /* 0x000fe200000006ff */
[----:B0-----:R-:W-:-:S04]  /*23f0*/  ULEA UR10, UR12, UR10, 0x18 ;  /* 0x0000000a0c0a7291 */ /* 0x001fc8000f8ec03f */
[----:B------:R-:W-:-:S09]  /*2400*/  ULEA UR12, UR16, UR10, 0x3 ;  /* 0x0000000a100c7291 */ /* 0x000fd2000f8e183f */
[----:B------:R0:W1:Y:S01]  /*2410*/  SYNCS.PHASECHK.TRANS64.TRYWAIT P0, [UR12], R140 ;  /* 0x0000008cff0075a7 */ /* 0x000062000800014c */
[----:B------:R-:W-:Y:S05]  /*2420*/  @!P1 BRA `(.L_x_26) ;  /* 0x0000000000049947 */ /* 0x000fea0003800000 */
[----:B------:R-:W-:Y:S01]  /*2430*/  BPT.TRAP 0x1 ;  /* 0x000000040000795c */ /* 0x000fe20000300000 */
.L_x_26:
[----:B-1----:R-:W-:Y:S05]  /*2440*/  @P0 BRA `(.L_x_27) ;  /* 0x0000000000080947 */ /* 0x002fea0003800000 */
[----:B------:R-:W1:Y:S02]  /*2450*/  SYNCS.PHASECHK.TRANS64.TRYWAIT P0, [UR12], R140 ;  /* 0x0000008cff0075a7 */ /* 0x000e64000800014c */
[----:B-1----:R-:W-:Y:S05]  /*2460*/  @!P0 BRA `(.L_x_28) ;  /* 0x0000008000448947 */ /* 0x002fea0003800000 */
.L_x_27:
[----:B------:R-:W-:Y:S01]  /*2470*/  UIADD3 UR12, UR10, 0x1c280, URZ ;  /* 0x0001c2800a0c7890 */ /* 0x000fe2000fffe03f */
[----:B------:R-:W-:Y:S01]  /*2480*/  WARPGROUP.ARRIVE ;  /* 0x00000000000079c5 */ /* 0x000fe20000000000 */
[----:B------:R-:W-:Y:S02]  /*2490*/  UISETP.NE.AND UP0, UPT, UR7, URZ, UPT ;  /* 0x0000003f0700728c */ /* 0x000fe4000bf05270 */
[----:B------:R-:W-:Y:S02]  /*24a0*/  USHF.R.U32.HI UR12, URZ, 0x4, UR12 ;  /* 0x000000043f0c7899 */ /* 0x000fe4000801160c */
[----:B------:R-:W-:Y:S02]  /*24b0*/  USEL UR8, UR8, URZ, !UP0 ;  /* 0x0000003f08087287 */ /* 0x000fe4000c000000 */
[----:B------:R-:W-:Y:S02]  /*24c0*/  ULOP3.LUT UR7, UR12, 0x3fff, URZ, 0xc0, !UPT ;  /* 0x00003fff0c077892 */ /* 0x000fe4000f8ec03f */
[----:B------:R-:W-:-:S02]  /*24d0*/  ULOP3.LUT UR12, UR11, 0x10000, URZ, 0xfc, !UPT ;  /* 0x000100000b0c7892 */ /* 0x000fc4000f8efc3f */
[----:B------:R-:W-:Y:S02]  /*24e0*/  ULOP3.LUT UR7, UR7, 0x10000, URZ, 0xfc, !UPT ;  /* 0x0001000007077892 */ /* 0x000fe4000f8efc3f */
[----:B------:R-:W-:Y:S02]  /*24f0*/  UISETP.NE.U32.AND UP0, UPT, UR8, URZ, UPT ;  /* 0x0000003f0800728c */ /* 0x000fe4000bf05070 */
[----:B------:R-:W-:Y:S02]  /*2500*/  ULEA UR12, UR16, UR12, 0x8 ;  /* 0x0000000c100c7291 */ /* 0x000fe4000f8e403f */
[----:B------:R-:W-:Y:S01]  /*2510*/  ULEA UR14, UR16, UR7, 0x8 ;  /* 0x00000007100e7291 */ /* 0x000fe2000f8e403f */
[----:B------:R-:W-:Y:S01]  /*2520*/  UMOV UR13, 0xc0000010 ;  /* 0xc0000010000d7882 */ /* 0x000fe20000000000 */
[----:B------:R-:W-:Y:S01]  /*2530*/  UMOV UR15, 0xc0000010 ;  /* 0xc0000010000f7882 */ /* 0x000fe20000000000 */
[----:B------:R-:W-:-:S06]  /*2540*/  UIADD3 UR6, UR6, 0x1, URZ ;  /* 0x0000000106067890 */ /* 0x000fcc000fffe03f */
[----:B------:R-:W-:Y:S01]  /*2550*/  QGMMA.64x128x32.F32.E5M2.E5M2 R24, gdesc[UR12], R24, UP0, gsb0 ;  /* 0x01e000000c1879f3 */ /* 0x000fe2000b803818 */
[----:B------:R-:W-:-:S04]  /*2560*/  UISETP.NE.AND UP0, UPT, UR6, UR17, UPT ;  /* 0x000000110600728c */ /* 0x000fc8000bf05270 */
[----:B------:R-:W-:-:S06]  /*2570*/  USEL UR7, URZ, 0x1, UP0 ;  /* 0x000000013f077887 */ /* 0x000fcc0008000000 */
[----:B------:R-:W-:Y:S01]  /*2580*/  ISETP.NE.AND P0, PT, RZ, UR7, PT ;  /* 0x00000007ff007c0c */ /* 0x000fe2000bf05270 */
[----:B------:R-:W-:-:S12]  /*2590*/  WARPGROUP.DEPBAR.LE gsb0, 0x1 ;  /* 0x00008000000079c5 */ /* 0x000fd80000010100 */
[----:B------:R-:W-:Y:S05]  /*25a0*/  @!P0 BRA `(.L_x_29) ;  /* 0x0000000400088947 */ /* 0x000fea0003800000 */
[----:B------:R-:W-:Y:S02]  /*25b0*/  WARPGROUP.DEPBAR.LE gsb0, 0x0 ;  /* 0x00008000000079c5 */ /* 0x000fe40000010000 */
[----:B------:R-:W-:-:S01]  /*25c0*/  FADD R143, R24, R143 ;  /* 0x0000008f188f7221 */ /* 0x000fc20000000000 */
[----:B------:R-:W-:Y:S01]  /*25d0*/  FADD R138, R25, R138 ;  /* 0x0000008a198a7221 */ /* 0x000fe20000000000 */
        /* <DEDUP_REMOVED lines=62> */
[----:B------:R-:W-:-:S06]  /*29c0*/  UMOV UR6, URZ ;  /* 0x0000003f00067c82 */ /* 0x000fcc0008000000 */
.L_x_29:
[----:B------:R-:W-:Y:S05]  /*29d0*/  @!P1 BRA `(.L_x_30) ;  /* 0x0000000000049947 */ /* 0x000fea0003800000 */
[----:B------:R-:W-:Y:S01]  /*29e0*/  BPT.TRAP 0x1 ;  /* 0x000000040000795c */ /* 0x000fe20000300000 */
.L_x_30:
[----:B------:R-:W-:-:S13]  /*29f0*/  ISETP.NE.AND P0, PT, R6, RZ, PT ;  /* 0x000000ff0600720c */ /* 0x000fda0003f05270 */
[----:B01----:R-:W-:-:S05]  /*2a00*/  @P0 LEA R140, R13, UR10, 0x3 ;  /* 0x0000000a0d8c0c11 */ /* 0x003fca000f8e18ff */
[----:B------:R-:W-:-:S05]  /*2a10*/  @P0 VIADD R140, R140, 0xe0 ;  /* 0x000000e08c8c0836 */ /* 0x000fca0000000000 */
[----:B------:R-:W-:-:S04]  /*2a20*/  @P0 PRMT R140, R5, 0x654, R140 ;  /* 0x00000654058c0816 */ /* 0x000fc8000000008c */
[----:B------:R0:W-:Y:S01]  /*2a30*/  @P0 SYNCS.ARRIVE.TRANS64.RED.A1T0 RZ, [R140+URZ], RZ ;  /* 0x000000ff8cff09a7 */ /* 0x0001e2000810043f */
[----:B------:R-:W-:-:S13]  /*2a40*/  ISETP.GT.U32.AND P0, PT, R4, 0x1, PT ;  /* 0x000000010400780c */ /* 0x000fda0003f04070 */
[----:B0-----:R-:W-:Y:S05]  /*2a50*/  @P0 BRA `(.L_x_31) ;  /* 0x0000000000040947 */ /* 0x001fea0003800000 */
[----:B------:R-:W-:Y:S01]  /*2a60*/  BPT.TRAP 0x1 ;  /* 0x000000040000795c */ /* 0x000fe20000300000 */
.L_x_31:
[----:B------:R-:W-:Y:S01]  /*2a70*/  UIADD3 UR16, UR16, 0x1, URZ ;  /* 0x0000000110107890 */ /* 0x000fe2000fffe03f */
[C---:B------:R-:W-:Y:S01]  /*2a80*/  ISETP.GT.AND P1, PT, R12.reuse, 0x1, PT ;  /* 0x000000010c00780c */ /* 0x040fe20003f24270 */
[----:B------:R-:W-:Y:S02]  /*2a90*/  VIADD R13, R13, 0x1 ;  /* 0x000000010d0d7836 */ /* 0x000fe40000000000 */
[----:B------:R-:W-:Y:S01]  /*2aa0*/  UISETP.NE.AND UP0, UPT, UR16, 0x1c, UPT ;  /* 0x0000001c1000788c */ /* 0x000fe2000bf05270 */
[----:B------:R-:W-:Y:S02]  /*2ab0*/  VIADD R12, R12, 0xffffffff ;  /* 0xffffffff0c0c7836 */ /* 0x000fe40000000000 */
[C---:B------:R-:W-:Y:S01]  /*2ac0*/  ISETP.NE.AND P0, PT, R13.reuse, 0x1c, PT ;  /* 0x0000001c0d00780c */ /* 0x040fe20003f05270 */
[----:B------:R-:W-:Y:S02]  /*2ad0*/  USEL UR8, URZ, 0x1, UP0 ;  /* 0x000000013f087887 */ /* 0x000fe40008000000 */
[----:B------:R-:W-:Y:S01]  /*2ae0*/  USEL UR16, UR16, URZ, UP0 ;  /* 0x0000003f10107287 */ /* 0x000fe20008000000 */
[----:B------:R-:W-:-:S03]  /*2af0*/  SEL R13, R13, RZ, P0 ;  /* 0x000000ff0d0d7207 */ /* 0x000fc60000000000 */
[----:B------:R-:W-:Y:S01]  /*2b00*/  LOP3.LUT R144, R144, UR8, RZ, 0x3c, !PT ;  /* 0x0000000890907c12 */ /* 0x000fe2000f8e3cff */
[----:B------:R-:W-:Y:S01]  /*2b10*/  UMOV UR8, 0x1 ;  /* 0x0000000100087882 */ /* 0x000fe20000000000 */
[----:B------:R-:W-:Y:S06]  /*2b20*/  @P1 BRA `(.L_x_32) ;  /* 0xfffffff800181947 */ /* 0x000fec000383ffff */
.L_x_24:
[----:B------:R-:W-:Y:S01]  /*2b30*/  UISETP.NE.AND UP0, UPT, UR6, URZ, UPT ;  /* 0x0000003f0600728c */ /* 0x000fe2000bf05270 */
[----:B01----:R-:W0:Y:S03]  /*2b40*/  LDC R12, c[0x0][0x28c] ;  /* 0x0000a300ff0c7b82 */ /* 0x003e260000000800 */
[----:B------:R-:W-:-:S06]  /*2b50*/  USEL UR6, URZ, 0x1, !UP0 ;  /* 0x000000013f067887 */ /* 0x000fcc000c000000 */
[----:B------:R-:W-:Y:S02]  /*2b60*/  ISETP.NE.AND P0, PT, RZ, UR6, PT ;  /* 0x00000006ff007c0c */ /* 0x000fe4000bf05270 */
[----:B0-----:R-:W-:-:S11]  /*2b70*/  ISETP.GE.AND P1, PT, R12, 0x1, PT ;  /* 0x000000010c00780c */ /* 0x001fd60003f26270 */
[----:B------:R-:W-:Y:S05]  /*2b80*/  @!P0 BRA `(.L_x_33) ;  /* 0x0000000400048947 */ /* 0x000fea0003800000 */
[----:B------:R-:W-:Y:S02]  /*2b90*/  WARPGROUP.DEPBAR.LE gsb0, 0x0 ;  /* 0x00008000000079c5 */ /* 0x000fe40000010000 */
[----:B------:R-:W-:Y:S01]  /*2ba0*/  FADD R143, R24, R143 ;  /* 0x0000008f188f7221 */ /* 0x000fe20000000000 */
        /* <DEDUP_REMOVED lines=62> */
[----:B------:R-:W-:-:S07]  /*2f90*/  FADD R16, R16, R87 ;  /* 0x0000005710107221 */ /* 0x000fce0000000000 */
.L_x_33:
[----:B------:R-:W-:Y:S02]  /*2fa0*/  WARPGROUP.DEPBAR.LE gsb0, 0x0 ;  /* 0x00008000000079c5 */ /* 0x000fe40000010000 */
[----:B------:R-:W-:Y:S05]  /*2fb0*/  @!P1 BRA `(.L_x_34) ;  /* 0x0000000000549947 */ /* 0x000fea0003800000 */
[----:B------:R-:W-:-:S13]  /*2fc0*/  ISETP.NE.AND P0, PT, R142, 0x3, PT ;  /* 0x000000038e00780c */ /* 0x000fda0003f05270 */
[----:B------:R-:W-:Y:S05]  /*2fd0*/  @!P0 BRA `(.L_x_35) ;  /* 0x0000000000048947 */ /* 0x000fea0003800000 */
[----:B------:R-:W-:Y:S01]  /*2fe0*/  BPT.TRAP 0x1 ;  /* 0x000000040000795c */ /* 0x000fe20000300000 */
.L_x_35:
[----:B------:R-:W-:Y:S01]  /*2ff0*/  ISETP.NE.AND P0, PT, R6, RZ, PT ;  /* 0x000000ff0600720c */ /* 0x000fe20003f05270 */
[----:B------:R-:W-:Y:S01]  /*3000*/  BSSY B0, `(.L_x_36) ;  /* 0x000000e000007945 */ /* 0x000fe20003800000 */
[----:B------:R-:W-:-:S11]  /*3010*/  ISETP.GT.U32.AND P1, PT, R4, 0x1, PT ;  /* 0x000000010400780c */ /* 0x000fd60003f24070 */
[----:B------:R-:W-:Y:S05]  /*3020*/  @!P0 BRA `(.L_x_37) ;  /* 0x00000000002c8947 */ /* 0x000fea0003800000 */
[----:B------:R-:W-:-:S04]  /*3030*/  UISETP.LT.AND UP0, UPT, UR9, 0x1, UPT ;  /* 0x000000010900788c */ /* 0x000fc8000bf01270 */
[----:B------:R-:W-:-:S04]  /*3040*/  USEL UR8, UR9, 0x1, UP0 ;  /* 0x0000000109087887 */ /* 0x000fc80008000000 */
[----:B------:R-:W-:-:S04]  /*3050*/  UIADD3 UR8, UR5, UR9, -UR8 ;  /* 0x0000000905087290 */ /* 0x000fc8000fffe808 */
[----:B------:R-:W-:-:S04]  /*3060*/  USHF.R.U32.HI UR6, URZ, 0x2, UR8 ;  /* 0x000000023f067899 */ /* 0x000fc80008011608 */
[----:B------:R-:W-:-:S04]  /*3070*/  UIMAD.WIDE.U32 UR6, UR6, 0x24924925, URZ ;  /* 0x24924925060678a5 */ /* 0x000fc8000f8e003f */
[----:B------:R-:W-:-:S04]  /*3080*/  UIMAD UR6, UR7, -0x1c, UR8 ;  /* 0xffffffe4070678a4 */ /* 0x000fc8000f8e0208 */
[----:B------:R-:W-:-:S04]  /*3090*/  ULEA UR6, UR6, UR10, 0x3 ;  /* 0x0000000a06067291 */ /* 0x000fc8000f8e183f */
[----:B------:R-:W-:-:S06]  /*30a0*/  UIADD3 UR6, UR6, 0xe0, URZ ;  /* 0x000000e006067890 */ /* 0x000fcc000fffe03f */
[----:B------:R-:W-:-:S05]  /*30b0*/  IMAD.U32 R12, RZ, RZ, UR6 ;  /* 0x00000006ff0c7e24 */ /* 0x000fca000f8e00ff */
[----:B------:R-:W-:-:S04]  /*30c0*/  PRMT R12, R5, 0x654, R12 ;  /* 0x00000654050c7816 */ /* 0x000fc8000000000c */
[----:B------:R0:W-:Y:S03]  /*30d0*/  SYNCS.ARRIVE.TRANS64.RED.A1T0 RZ, [R12+URZ], RZ ;  /* 0x000000ff0cff79a7 */ /* 0x0001e6000810043f */
.L_x_37:
[----:B------:R-:W-:Y:S05]  /*30e0*/  BSYNC B0 ;  /* 0x0000000000007941 */ /* 0x000fea0003800000 */
.L_x_36:
[----:B------:R-:W-:Y:S05]  /*30f0*/  @P1 BRA `(.L_x_34) ;  /* 0x0000000000041947 */ /* 0x000fea0003800000 */
[----:B------:R-:W-:Y:S01]  /*3100*/  BPT.TRAP 0x1 ;  /* 0x000000040000795c */ /* 0x000fe20000300000 */
.L_x_34:
[----:B------:R-:W1:Y:S01]  /*3110*/  LDC R26, c[0x0][0x288] ;  /* 0x0000a200ff1a7b82 */ /* 0x000e620000000800 */
[--C-:B0-----:R-:W-:Y:S01]  /*3120*/  SHF.R.U32.HI R12, RZ, 0x2, R0.reuse ;  /* 0x00000002ff0c7819 */ /* 0x101fe20000011600 */
[----:B------:R-:W-:Y:S01]  /*3130*/  IMAD.SHL.U32 R29, R11, 0x80, RZ ;  /* 0x000000800b1d7824 */ /* 0x000fe200078e00ff */
[----:B------:R-:W-:Y:S01]  /*3140*/  SHF.R.U32.HI R25, RZ, 0x7, R0 ;  /* 0x00000007ff197819 */ /* 0x000fe20000011600 */
[----:B------:R-:W-:Y:S01]  /*3150*/  UIADD3 UR5, UR9, UR5, URZ ;  /* 0x0000000509057290 */ /* 0x000fe2000fffe03f */
[----:B------:R-:W-:Y:S01]  /*3160*/  LOP3.LUT R13, R12, 0x7, RZ, 0xc0, !PT ;  /* 0x000000070c0d7812 */ /* 0x000fe200078ec0ff */
[----:B------:R-:W-:Y:S01]  /*3170*/  IMAD.SHL.U32 R31, R10, 0x80, RZ ;  /* 0x000000800a1f7824 */ /* 0x000fe200078e00ff */
[----:B------:R-:W-:Y:S01]  /*3180*/  LOP3.LUT R12, R25, 0x1, RZ, 0xc0, !PT ;  /* 0x00000001190c7812 */ /* 0x000fe200078ec0ff */
[----:B------:R-:W-:Y:S01]  /*3190*/  UISETP.GT.U32.AND UP0, UPT, UR5, 0x1b, UPT ;  /* 0x0000001b0500788c */ /* 0x000fe2000bf04070 */
[----:B------:R-:W-:Y:S01]  /*31a0*/  LOP3.LUT R24, R0, 0x60, RZ, 0xc0, !PT ;  /* 0x0000006000187812 */ /* 0x000fe200078ec0ff */
[----:B------:R-:W-:Y:S01]  /*31b0*/  ULDC UR12, c[0x0][0x284] ;  /* 0x0000a100000c7ab9 */ /* 0x000fe20000000800 */
[----:B------:R-:W-:Y:S01]  /*31c0*/  UISETP.GE.U32.AND UP1, UPT, UR9, 0x1c, UPT ;  /* 0x0000001c0900788c */ /* 0x000fe2000bf26070 */
[----:B------:R-:W-:Y:S01]  /*31d0*/  IMAD.SHL.U32 R30, R12, 0x40, RZ ;  /* 0x000000400c1e7824 */ /* 0x000fe200078e00ff */
[----:B------:R-:W-:Y:S01]  /*31e0*/  SHF.R.U32.HI R28, RZ, 0x1, R24 ;  /* 0x00000001ff1c7819 */ /* 0x000fe20000011618 */
[----:B------:R-:W-:Y:S01]  /*31f0*/  UISETP.LT.U32.AND UP0, UPT, UR9, 0x1c, UP0 ;  /* 0x0000001c0900788c */ /* 0x000fe20008701070 */
[----:B------:R-:W-:Y:S01]  /*3200*/  LOP3.LUT R24, R0, 0x3, RZ, 0xc0, !PT ;  /* 0x0000000300187812 */ /* 0x000fe200078ec0ff */
[----:B------:R-:W-:Y:S01]  /*3210*/  USHF.R.U32.HI UR6, URZ, 0x2, UR5 ;  /* 0x000000023f067899 */ /* 0x000fe20008011605 */
[--C-:B------:R-:W-:Y:S01]  /*3220*/  IADD3 R25, RZ, -R28, -R13.reuse ;  /* 0x8000001cff197210 */ /* 0x100fe20007ffe80d */
[----:B------:R-:W-:Y:S01]  /*3230*/  USEL UR8, URZ, 0x1, !UP0 ;  /* 0x000000013f087887 */ /* 0x000fe2000c000000 */
[----:B------:R-:W-:Y:S01]  /*3240*/  LOP3.LUT R13, R30, 0x40, R13, 0xe2, !PT ;  /* 0x000000401e0d7812 */ /* 0x000fe200078ee20d */
[----:B------:R-:W-:Y:S01]  /*3250*/  ULDC.64 UR10, c[0x0][0x5d0] ;  /* 0x00017400000a7ab9 */ /* 0x000fe20000000a00 */
[----:B------:R-:W-:Y:S01]  /*3260*/  SHF.R.S32.HI R34, RZ, 0x1f, R7 ;  /* 0x0000001fff227819 */ /* 0x000fe20000011407 */
[----:B------:R-:W-:Y:S01]  /*3270*/  IMAD R12, R12, -0x40, R25 ;  /* 0xffffffc00c0c7824 */ /* 0x000fe200078e0219 */
[----:B------:R-:W-:Y:S01]  /*3280*/  UIMAD.WIDE.U32 UR6, UR6, 0x24924925, URZ ;  /* 0x24924925060678a5 */ /* 0x000fe2000f8e003f */
[----:B-1----:R-:W-:Y:S01]  /*3290*/  IMAD R30, R24, -0x2, R26 ;  /* 0xfffffffe181e7824 */ /* 0x002fe200078e021a */
[----:B------:R-:W-:Y:S01]  /*32a0*/  ISETP.GE.AND P0, PT, R29, R26, PT ;  /* 0x0000001a1d00720c */ /* 0x000fe20003f06270 */
[----:B------:R-:W-:Y:S01]  /*32b0*/  IMAD.SHL.U32 R24, R0, 0x2, RZ ;  /* 0x0000000200187824 */ /* 0x000fe200078e00ff */
[----:B------:R-:W-:Y:S01]  /*32c0*/  ULOP3.LUT UR4, UR4, UR8, URZ, 0x3c, !UPT ;  /* 0x0000000804047292 */ /* 0x000fe2000f8e3c3f */
[----:B------:R-:W-:Y:S01]  /*32d0*/  IMAD R32, R34, UR10, RZ ;  /* 0x0000000a22207c24 */ /* 0x000fe2000f8e02ff */
[----:B------:R-:W-:Y:S01]  /*32e0*/  ISETP.GE.OR P0, PT, R31, UR12, P0 ;  /* 0x0000000c1f007c0c */ /* 0x000fe20008706670 */
[----:B------:R-:W-:Y:S01]  /*32f0*/  IMAD.WIDE R26, R10, 0x80, RZ ;  /* 0x000000800a1a7825 */ /* 0x000fe200078e02ff */
[----:B------:R-:W-:Y:S01]  /*3300*/  LOP3.LUT R24, R29, 0x6, R24, 0xf8, !PT ;  /* 0x000000061d187812 */ /* 0x000fe200078ef818 */
[----:B------:R-:W-:Y:S01]  /*3310*/  UIMAD UR5, UR7, -0x1c, UR5 ;  /* 0xffffffe4070578a4 */ /* 0x000fe2000f8e0205 */
[----:B------:R-:W-:Y:S01]  /*3320*/  IADD3 R36, -R31, UR12, R12 ;  /* 0x0000000c1f247c10 */ /* 0x000fe2000fffe10c */
[----:B------:R-:W-:Y:S01]  /*3330*/  IMAD R33, R7, UR11, R32 ;  /* 0x0000000b07217c24 */ /* 0x000fe2000f8e0220 */
[----:B------:R-:W-:Y:S01]  /*3340*/  SHF.R.S32.HI R25, RZ, 0x1f, R24 ;  /* 0x0000001fff197819 */ /* 0x000fe20000011418 */
[----:B------:R-:W-:Y:S01]  /*3350*/  @UP1 ULOP3.LUT UR4, UR4, 0x1, UR7, 0x78, !UPT ;  /* 0x0000000104041892 */ /* 0x000fe2000f8e7807 */
[----:B------:R-:W-:Y:S01]  /*3360*/  LOP3.LUT R35, R26, R13, R28, 0xfe, !PT ;  /* 0x0000000d1a237212 */ /* 0x000fe200078efe1c */
[----:B------:R-:W-:-:S02]  /*3370*/  IMAD.IADD R29, R30, 0x1, -R29 ;  /* 0x000000011e1d7824 */ /* 0x000fc400078e0a1d */
[----:B------:R-:W-:-:S04]  /*3380*/  IMAD.WIDE.U32 R10, R7, UR10, R24 ;  /* 0x0000000a070a7c25 */ /* 0x000fc8000f8e0018 */
[----:B------:R-:W-:Y:S02]  /*3390*/  IMAD.IADD R11, R11, 0x1, R33 ;  /* 0x000000010b0b7824 */ /* 0x000fe400078e0221 */
[----:B------:R-:W-:Y:S01]  /*33a0*/  IMAD.MOV.U32 R28, RZ, RZ, -0x1 ;  /* 0xffffffffff1c7424 */ /* 0x000fe200078e00ff */
[----:B------:R-:W-:Y:S06]  /*33b0*/  @P0 BRA `(.L_x_38) ;  /* 0x0000004400a40947 */ /* 0x000fec0003800000 */
[----:B------:R-:W0:Y:S01]  /*33c0*/  LDC.64 R32, c[0x0][0x5c8] ;  /* 0x00017200ff207b82 */ /* 0x000e220000000a00 */
[----:B------:R-:W-:Y:S01]  /*33d0*/  ULDC.64 UR6, c[0x0][0x5c0] ;  /* 0x0001700000067ab9 */ /* 0x000fe20000000a00 */
[----:B------:R-:W-:Y:S01]  /*33e0*/  BSSY B0, `(.L_x_38) ;  /* 0x0000466000007945 */ /* 0x000fe20003800000 */
[-C--:B0-----:R-:W-:Y:S02]  /*33f0*/  IMAD R12, R27, R32.reuse, RZ ;  /* 0x000000201b0c7224 */ /* 0x081fe400078e02ff */
[----:B------:R-:W-:-:S04]  /*3400*/  IMAD.WIDE.U32 R10, R35, R32, R10 ;  /* 0x00000020230a7225 */ /* 0x000fc800078e000a */
[----:B------:R-:W-:Y:S01]  /*3410*/  IMAD R31, R35, R33, R12 ;  /* 0x00000021231f7224 */ /* 0x000fe200078e020c */
[----:B------:R-:W-:Y:S02]  /*3420*/  LEA R13, P0, R32, R10, 0x3 ;  /* 0x0000000a200d7211 */ /* 0x000fe400078018ff */
[----:B------:R-:W-:Y:S01]  /*3430*/  IADD3 R12, P1, R10, UR6, RZ ;  /* 0x000000060a0c7c10 */ /* 0x000fe2000ff3e0ff */
[----:B------:R-:W-:Y:S01]  /*3440*/  IMAD.IADD R31, R11, 0x1, R31 ;  /* 0x000000010b1f7824 */ /* 0x000fe200078e021f */
[----:B------:R-:W-:-:S04]  /*3450*/  IADD3 R10, P3, R13, UR6, RZ ;  /* 0x000000060d0a7c10 */ /* 0x000fc8000ff7e0ff */
[----:B------:R-:W-:Y:S02]  /*3460*/  LEA.HI.X R11, R32, R31, R33, 0x3, P0 ;  /* 0x0000001f200b7211 */ /* 0x000fe400000f1c21 */
[----:B---3-5:R-:W-:Y:S02]  /*3470*/  FSETP.NEU.AND P0, PT, R9, RZ, PT ;  /* 0x000000ff0900720b */ /* 0x028fe40003f0d000 */
[----:B------:R-:W-:Y:S02]  /*3480*/  IADD3.X R13, R31, UR7, RZ, P1, !PT ;  /* 0x000000071f0d7c10 */ /* 0x000fe40008ffe4ff */
[----:B------:R-:W-:-:S09]  /*3490*/  IADD3.X R11, R11, UR7, RZ, P3, !PT ;  /* 0x000000070b0b7c10 */ /* 0x000fd20009ffe4ff */
[----:B------:R-:W-:Y:S05]  /*34a0*/  @!P0 BRA `(.L_x_39) ;  /* 0x00000034005c8947 */ /* 0x000fea0003800000 */
[----:B------:R-:W-:Y:S01]  /*34b0*/  ULDC.64 UR6, c[0x0][0x5b8] ;  /* 0x00016e0000067ab9 */ /* 0x000fe20000000a00 */
[----:B------:R-:W-:Y:S01]  /*34c0*/  ISETP.GE.AND P0, PT, R36, 0x1, PT ;  /* 0x000000012400780c */ /* 0x000fe20003f06270 */
[----:B------:R-:W-:Y:S01]  /*34d0*/  IMAD R32, R34, UR6, RZ ;  /* 0x0000000622207c24 */ /* 0x000fe2000f8e02ff */
[----:B------:R-:W-:Y:S01]  /*34e0*/  ULDC.64 UR10, c[0x0][0x5a8] ;  /* 0x00016a00000a7ab9 */ /* 0x000fe20000000a00 */
[----:B------:R-:W-:Y:S01]  /*34f0*/  IMAD.WIDE.U32 R30, R7, UR6, R24 ;  /* 0x00000006071e7c25 */ /* 0x000fe2000f8e0018 */
[----:B------:R-:W-:Y:S01]  /*3500*/  ISETP.LT.OR P4, PT, R29, 0x1, !P0 ;  /* 0x000000011d00780c */ /* 0x000fe20004781670 */
[----:B------:R-:W-:Y:S02]  /*3510*/  BSSY B1, `(.L_x_40) ;  /* 0x000000c000017945 */ /* 0x000fe40003800000 */
[----:B------:R-:W-:Y:S01]  /*3520*/  IMAD R7, R7, UR7, R32 ;  /* 0x0000000707077c24 */ /* 0x000fe2000f8e0220 */
[----:B------:R-:W-:-:S03]  /*3530*/  ULDC.64 UR6, c[0x0][0x5b0] ;  /* 0x00016c0000067ab9 */ /* 0x000fc60000000a00 */
[----:B------:R-:W-:Y:S02]  /*3540*/  IMAD.IADD R31, R31, 0x1, R7 ;  /* 0x000000011f1f7824 */ /* 0x000fe400078e0207 */
[----:B------:R-:W-:Y:S02]  /*3550*/  IMAD R7, R27, UR6, RZ ;  /* 0x000000061b077c24 */ /* 0x000fe4000f8e02ff */
[----:B------:R-:W-:-:S04]  /*3560*/  IMAD.WIDE.U32 R24, R35, UR6, R30 ;  /* 0x0000000623187c25 */ /* 0x000fc8000f8e001e */
[----:B------:R-:W-:Y:S01]  /*3570*/  IMAD R7, R35, UR7, R7 ;  /* 0x0000000723077c24 */ /* 0x000fe2000f8e0207 */
[----:B------:R-:W-:-:S04]  /*3580*/  IADD3 R24, P1, R24, UR10, RZ ;  /* 0x0000000a18187c10 */ /* 0x000fc8000ff3e0ff */
[--C-:B------:R-:W-:Y:S02]  /*3590*/  IADD3.X R25, R25, UR11, R7.reuse, P1, !PT ;  /* 0x0000000b19197c10 */ /* 0x100fe40008ffe407 */
[----:B------:R-:W-:Y:S01]  /*35a0*/  PRMT R7, RZ, 0x7610, R7 ;  /* 0x00007610ff077816 */ /* 0x000fe20000000007 */
[----:B------:R-:W-:Y:S06]  /*35b0*/  @P4 BRA `(.L_x_41) ;  /* 0x0000000000044947 */ /* 0x000fec0003800000 */
[----:B------:R0:W5:Y:S02]  /*35c0*/  LDG.E.U8 R7, desc[UR18][R24.64] ;  /* 0x0000001218077981 */ /* 0x000164000c1e1100 */
.L_x_41:
[----:B------:R-:W-:Y:S05]  /*35d0*/  BSYNC B1 ;  /* 0x0000000000017941 */ /* 0x000fea0003800000 */
.L_x_40:
[----:B-----5:R-:W-:Y:S01]  /*35e0*/  LOP3.LUT R7, R7, 0xff, RZ, 0xc0, !PT ;  /* 0x000000ff07077812 */ /* 0x020fe200078ec0ff */
[----:B------:R-:W-:Y:S01]  /*35f0*/  BSSY B1, `(.L_x_42) ;  /* 0x000000b000017945 */ /* 0x000fe20003800000 */
[----:B------:R-:W-:Y:S02]  /*3600*/  ISETP.LT.OR P3, PT, R29, 0x2, !P0 ;  /* 0x000000021d00780c */ /* 0x000fe40004761670 */
[----:B------:R-:W-:-:S05]  /*3610*/  F2FP.F16.E5M2.UNPACK_B R7, R7 ;  /* 0x00000007ff07723e */ /* 0x000fca00020004ff */
[----:B------:R-:W-:Y:S01]  /*3620*/  HADD2.F32 R32, -RZ, R7.H0_H0 ;  /* 0x20000007ff207230 */ /* 0x000fe20000004100 */
[----:B------:R-:W-:-:S04]  /*3630*/  PRMT R7, RZ, 0x7610, R7 ;  /* 0x00007610ff077816 */ /* 0x000fc80000000007 */
[----:B------:R-:W-:-:S04]  /*3640*/  FMUL R32, R32, R9 ;  /* 0x0000000920207220 */ /* 0x000fc80000400000 */
[----:B--2---:R-:W-:-:S05]  /*3650*/  FFMA R32, R143, R8, R32 ;  /* 0x000000088f207223 */ /* 0x004fca0000000020 */
[----:B------:R-:W-:-:S05]  /*3660*/  F2FP.SATFINITE.E5M2.F32.PACK_AB_MERGE_C R33, RZ, R32, RZ ;  /* 0x00000020ff21723e */ /* 0x000fca00048060ff */
[----:B------:R1:W-:Y:S01]  /*3670*/  @!P4 STG.E.U8 desc[UR18][R12.64], R33 ;  /* 0x000000210c00c986 */ /* 0x0003e2000c101112 */
[----:B------:R-:W-:Y:S05]  /*3680*/  @P3 BRA `(.L_x_43) ;  /* 0x0000000000043947 */ /* 0x000fea0003800000 */
[----:B------:R2:W5:Y:S02]  /*3690*/  LDG.E.U8 R7, desc[UR18][R24.64+0x1] ;  /* 0x0000011218077981 */ /* 0x000564000c1e1100 */
.L_x_43:
[----:B------:R-:W-:Y:S05]  /*36a0*/  BSYNC B1 ;  /* 0x0000000000017941 */ /* 0x000fea0003800000 */
.L_x_42:
[----:B-----5:R-:W-:Y:S01]  /*36b0*/  LOP3.LUT R7, R7, 0xff, RZ, 0xc0, !PT ;  /* 0x000000ff07077812 */ /* 0x020fe200078ec0ff */
[----:B------:R-:W-:Y:S01]  /*36c0*/  BSSY B1, `(.L_x_44) ;  /* 0x0000013000017945 */ /* 0x000fe20003800000 */
[----:B-1----:R-:W-:Y:S02]  /*36d0*/  IADD3 R33, P1, R35, 0x8, RZ ;  /* 0x0000000823217810 */ /* 0x002fe40007f3e0ff */
[----:B------:R-:W-:-:S03]  /*36e0*/  F2FP.F16.E5M2.UNPACK_B R7, R7 ;  /* 0x00000007ff07723e */ /* 0x000fc600020004ff */
[----:B------:R-:W-:Y:S01]  /*36f0*/  IMAD.X R27, RZ, RZ, R27, P1 ;  /* 0x000000ffff1b7224 */ /* 0x000fe200008e061b */
[----:B------:R-:W-:Y:S01]  /*3700*/  ISETP.GE.AND P1, PT, R36, 0x9, PT ;  /* 0x000000092400780c */ /* 0x000fe20003f26270 */
[----:B------:R-:W-:Y:S02]  /*3710*/  HADD2.F32 R26, -RZ, R7.H0_H0 ;  /* 0x20000007ff1a7230 */ /* 0x000fe40000004100 */
[----:B------:R-:W-:Y:S01]  /*3720*/  IMAD.WIDE.U32 R30, R33, UR6, R30 ;  /* 0x00000006211e7c25 */ /* 0x000fe2000f8e001e */
[----:B------:R-:W-:-:S03]  /*3730*/  ISETP.LT.OR P5, PT, R29, 0x1, !P1 ;  /* 0x000000011d00780c */ /* 0x000fc60004fa1670 */
[----:B------:R-:W-:Y:S01]  /*3740*/  FMUL R7, R26, R9 ;  /* 0x000000091a077220 */ /* 0x000fe20000400000 */
[----:B------:R-:W-:-:S03]  /*3750*/  IMAD R26, R27, UR6, RZ ;  /* 0x000000061b1a7c24 */ /* 0x000fc6000f8e02ff */
[----:B------:R-:W-:Y:S01]  /*3760*/  FFMA R7, R138, R8, R7 ;  /* 0x000000088a077223 */ /* 0x000fe20000000007 */
[----:B------:R-:W-:Y:S01]  /*3770*/  IMAD R33, R33, UR7, R26 ;  /* 0x0000000721217c24 */ /* 0x000fe2000f8e021a */
[----:B------:R-:W-:-:S03]  /*3780*/  IADD3 R26, P4, R30, UR10, RZ ;  /* 0x0000000a1e1a7c10 */ /* 0x000fc6000ff9e0ff */
[----:B------:R-:W-:Y:S02]  /*3790*/  F2FP.SATFINITE.E5M2.F32.PACK_AB_MERGE_C R35, RZ, R7, RZ ;  /* 0x00000007ff23723e */ /* 0x000fe400048060ff */
[----:B------:R-:W-:Y:S02]  /*37a0*/  IADD3.X R27, R31, UR11, R33, P4, !PT ;  /* 0x0000000b1f1b7c10 */ /* 0x000fe4000a7fe421 */
[----:B------:R-:W-:Y:S01]  /*37b0*/  PRMT R7, RZ, 0x7610, R7 ;  /* 0x00007610ff077816 */ /* 0x000fe20000000007 */
[----:B------:R1:W-:Y:S01]  /*37c0*/  @!P3 STG.E.U8 desc[UR18][R12.64+0x1], R35 ;  /* 0x000001230c00b986 */ /* 0x0003e2000c101112 */
[----:B------:R-:W-:Y:S05]  /*37d0*/  @P5 BRA `(.L_x_45) ;  /* 0x0000000000045947 */ /* 0x000fea0003800000 */
[----:B------:R3:W5:Y:S02]  /*37e0*/  LDG.E.U8 R7, desc[UR18][R26.64] ;  /* 0x000000121a077981 */ /* 0x000764000c1e1100 */
.L_x_45:
[----:B------:R-:W-:Y:S05]  /*37f0*/  BSYNC B1 ;  /* 0x0000000000017941 */ /* 0x000fea0003800000 */
.L_x_44:
[----:B-----5:R-:W-:Y:S01]  /*3800*/  LOP3.LUT R7, R7, 0xff, RZ, 0xc0, !PT ;  /* 0x000000ff07077812 */ /* 0x020fe200078ec0ff */
[----:B------:R-:W-:Y:S01]  /*3810*/  BSSY B1, `(.L_x_46) ;  /* 0x000000b000017945 */ /* 0x000fe20003800000 */
[----:B------:R-:W-:Y:S02]  /*3820*/  ISETP.LT.OR P3, PT, R29, 0x2, !P1 ;  /* 0x000000021d00780c */ /* 0x000fe40004f61670 */
[----:B------:R-:W-:-:S05]  /*3830*/  F2FP.F16.E5M2.UNPACK_B R7, R7 ;  /* 0x00000007ff07723e */ /* 0x000fca00020004ff */
[----:B------:R-:W-:Y:S01]  /*3840*/  HADD2.F32 R30, -RZ, R7.H0_H0 ;  /* 0x20000007ff1e7230 */ /* 0x000fe20000004100 */
[----:B------:R-:W-:-:S04]  /*3850*/  PRMT R7, RZ, 0x7610, R7 ;  /* 0x00007610ff077816 */ /* 0x000fc80000000007 */
[----:B------:R-:W-:-:S04]  /*3860*/  FMUL R30, R30, R9 ;  /* 0x000000091e1e7220 */ /* 0x000fc80000400000 */
[----:B------:R-:W-:-:S05]  /*3870*/  FFMA R30, R141, R8, R30 ;  /* 0x000000088d1e7223 */ /* 0x000fca000000001e */
[----:B------:R-:W-:-:S05]  /*3880*/  F2FP.SATFINITE.E5M2.F32.PACK_AB_MERGE_C R31, RZ, R30, RZ ;  /* 0x0000001eff1f723e */ /* 0x000fca00048060ff */
[----:B------:R4:W-:Y:S01]  /*3890*/  @!P5 STG.E.U8 desc[UR18][R10.64], R31 ;  /* 0x0000001f0a00d986 */ /* 0x0009e2000c101112 */
[----:B------:R-:W-:Y:S05]  /*38a0*/  @P3 BRA `(.L_x_47) ;  /* 0x0000000000043947 */ /* 0x000fea0003800000 */
[----:B------:R0:W5:Y:S02]  /*38b0*/  LDG.E.U8 R7, desc[UR18][R26.64+0x1] ;  /* 0x000001121a077981 */ /* 0x000164000c1e1100 */
.L_x_47:
[----:B------:R-:W-:Y:S05]  /*38c0*/  BSYNC B1 ;  /* 0x0000000000017941 */ /* 0x000fea0003800000 */
.L_x_46:
[----:B-----5:R-:W-:Y:S01]  /*38d0*/  LOP3.LUT R7, R7, 0xff, RZ, 0xc0, !PT ;  /* 0x000000ff07077812 */ /* 0x020fe200078ec0ff */
[----:B------:R-:W-:Y:S01]  /*38e0*/  BSSY B1, `(.L_x_48) ;  /* 0x000000b000017945 */ /* 0x000fe20003800000 */
[----:B------:R-:W-:Y:S02]  /*38f0*/  ISETP.LT.OR P4, PT, R29, 0x9, !P0 ;  /* 0x000000091d00780c */ /* 0x000fe40004781670 */
[----:B------:R-:W-:-:S05]  /*3900*/  F2FP.F16.E5M2.UNPACK_B R7, R7 ;  /* 0x00000007ff07723e */ /* 0x000fca00020004ff */
[----:B------:R-:W-:-:S05]  /*3910*/  HADD2.F32 R30, -RZ, R7.H0_H0 ;  /* 0x20000007ff1e7230 */ /* 0x000fca0000004100 */
[----:B------:R-:W-:-:S04]  /*3920*/  FMUL R7, R30, R9 ;  /* 0x000000091e077220 */ /* 0x000fc80000400000 */
[----:B------:R-:W-:-:S05]  /*3930*/  FFMA R7, R136, R8, R7 ;  /* 0x0000000888077223 */ /* 0x000fca0000000007 */
[----:B----4-:R-:W-:Y:S02]  /*3940*/  F2FP.SATFINITE.E5M2.F32.PACK_AB_MERGE_C R31, RZ, R7, RZ ;  /* 0x00000007ff1f723e */ /* 0x010fe400048060ff */
[----:B------:R-:W-:-:S03]  /*3950*/  PRMT R7, RZ, 0x7610, R7 ;  /* 0x00007610ff077816 */ /* 0x000fc60000000007 */
[----:B------:R4:W-:Y:S01]  /*3960*/  @!P3 STG.E.U8 desc[UR18][R10.64+0x1], R31 ;  /* 0x0000011f0a00b986 */ /* 0x0009e2000c101112 */
[----:B------:R-:W-:Y:S05]  /*3970*/  @P4 BRA `(.L_x_49) ;  /* 0x0000000000044947 */ /* 0x000fea0003800000 */
[----:B------:R0:W5:Y:S02]  /*3980*/  LDG.E.U8 R7, desc[UR18][R24.64+0x8] ;  /* 0x0000081218077981 */ /* 0x000164000c1e1100 */
.L_x_49:
[----:B------:R-:W-:Y:S05]  /*3990*/  BSYNC B1 ;  /* 0x0000000000017941 */ /* 0x000fea0003800000 */
.L_x_48:
        /* <DEDUP_REMOVED lines=8> */
[----:B----4-:R-:W-:-:S05]  /*3a20*/  F2FP.SATFINITE.E5M2.F32.PACK_AB_MERGE_C R31, RZ, R30, RZ ;  /* 0x0000001eff1f723e */ /* 0x010fca00048060ff */
[----:B------:R4:W-:Y:S01]  /*3a30*/  @!P4 STG.E.U8 desc[UR18][R12.64+0x8], R31 ;  /* 0x0000081f0c00c986 */ /* 0x0009e2000c101112 */
[----:B------:R-:W-:Y:S05]  /*3a40*/  @P3 BRA `(.L_x_51) ;  /* 0x0000000000043947 */ /* 0x000fea0003800000 */
[----:B------:R0:W5:Y:S02]  /*3a50*/  LDG.E.U8 R7, desc[UR18][R24.64+0x9] ;  /* 0x0000091218077981 */ /* 0x000164000c1e1100 */
.L_x_51:
[----:B------:R-:W-:Y:S05]  /*3a60*/  BSYNC B1 ;  /* 0x0000000000017941 */ /* 0x000fea0003800000 */
.L_x_50:
        /* <DEDUP_REMOVED lines=12> */
.L_x_53:
[----:B------:R-:W-:Y:S05]  /*3b30*/  BSYNC B1 ;  /* 0x0000000000017941 */ /* 0x000fea0003800000 */
.L_x_52:
        /* <DEDUP_REMOVED lines=12> */
.L_x_55:
[----:B------:R-:W-:Y:S05]  /*3c00*/  BSYNC B1 ;  /* 0x0000000000017941 */ /* 0x000fea0003800000 */
.L_x_54:
        /* <DEDUP_REMOVED lines=12> */
.L_x_57:
[----:B------:R-:W-:Y:S05]  /*3cd0*/  BSYNC B1 ;  /* 0x0000000000017941 */ /* 0x000fea0003800000 */
.L_x_56:
        /* <DEDUP_REMOVED lines=12> */
.L_x_59:
[----:B------:R-:W-:Y:S05]  /*3da0*/  BSYNC B1 ;  /* 0x0000000000017941 */ /* 0x000fea0003800000 */
.L_x_58:
        /* <DEDUP_REMOVED lines=12> */
.L_x_61:
[----:B------:R-:W-:Y:S05]  /*3e70*/  BSYNC B1 ;  /* 0x0000000000017941 */ /* 0x000fea0003800000 */
.L_x_60:
        /* <DEDUP_REMOVED lines=12> */
.L_x_63:
[----:B------:R-:W-:Y:S05]  /*3f40*/  BSYNC B1 ;  /* 0x0000000000017941 */ /* 0x000fea0003800000 */
.L_x_62:
        /* <DEDUP_REMOVED lines=12> */
.L_x_65:
[----:B------:R-:W-:Y:S05]  /*4010*/  BSYNC B1 ;  /* 0x0000000000017941 */ /* 0x000fea0003800000 */
.L_x_64:
        /* <DEDUP_REMOVED lines=12> */
.L_x_67:
[----:B------:R-:W-:Y:S05]  /*40e0*/  BSYNC B1 ;  /* 0x0000000000017941 */ /* 0x000fea0003800000 */
.L_x_66:
        /* <DEDUP_REMOVED lines=12> */
.L_x_69:
[----:B------:R-:W-:Y:S05]  /*41b0*/  BSYNC B1 ;  /* 0x0000000000017941 */ /* 0x000fea0003800000 */
.L_x_68:
        /* <DEDUP_REMOVED lines=12> */
.L_x_71:
[----:B------:R-:W-:Y:S05]  /*4280*/  BSYNC B1 ;  /* 0x0000000000017941 */ /* 0x000fea0003800000 */
.L_x_70:
        /* <DEDUP_REMOVED lines=12> */
.L_x_73:
[----:B------:R-:W-:Y:S05]  /*4350*/  BSYNC B1 ;  /* 0x0000000000017941 */ /* 0x000fea0003800000 */
.L_x_72:
        /* <DEDUP_REMOVED lines=12> */
.L_x_75:
[----:B------:R-:W-:Y:S05]  /*4420*/  BSYNC B1 ;  /* 0x0000000000017941 */ /* 0x000fea0003800000 */
.L_x_74:
        /* <DEDUP_REMOVED lines=12> */
.L_x_77:
[----:B------:R-:W-:Y:S05]  /*44f0*/  BSYNC B1 ;  /* 0x0000000000017941 */ /* 0x000fea0003800000 */
.L_x_76:
        /* <DEDUP_REMOVED lines=12> */
.L_x_79:
[----:B------:R-:W-:Y:S05]  /*45c0*/  BSYNC B1 ;  /* 0x0000000000017941 */ /* 0x000fea0003800000 */
.L_x_78:
        /* <DEDUP_REMOVED lines=12> */
.L_x_81:
[----:B------:R-:W-:Y:S05]  /*4690*/  BSYNC B1 ;  /* 0x0000000000017941 */ /* 0x000fea0003800000 */
.L_x_80:
        /* <DEDUP_REMOVED lines=12> */
.L_x_83:
[----:B------:R-:W-:Y:S05]  /*4760*/  BSYNC B1 ;  /* 0x0000000000017941 */ /* 0x000fea0003800000 */
.L_x_82:
        /* <DEDUP_REMOVED lines=12> */
.L_x_85:
[----:B------:R-:W-:Y:S05]  /*4830*/  BSYNC B1 ;  /* 0x0000000000017941 */ /* 0x000fea0003800000 */
.L_x_84:
        /* <DEDUP_REMOVED lines=12> */
.L_x_87:
[----:B------:R-:W-:Y:S05]  /*4900*/  BSYNC B1 ;  /* 0x0000000000017941 */ /* 0x000fea0003800000 */
.L_x_86:
        /* <DEDUP_REMOVED lines=12> */
.L_x_89:
[----:B------:R-:W-:Y:S05]  /*49d0*/  BSYNC B1 ;  /* 0x0000000000017941 */ /* 0x000fea0003800000 */
.L_x_88:
        /* <DEDUP_REMOVED lines=12> */
.L_x_91:
[----:B------:R-:W-:Y:S05]  /*4aa0*/  BSYNC B1 ;  /* 0x0000000000017941 */ /* 0x000fea0003800000 */
.L_x_90:
        /* <DEDUP_REMOVED lines=12> */
.L_x_93:
[----:B------:R-:W-:Y:S05]  /*4b70*/  BSYNC B1 ;  /* 0x0000000000017941 */ /* 0x000fea0003800000 */
.L_x_92:
        /* <DEDUP_REMOVED lines=12> */
.L_x_95:
[----:B------:R-:W-:Y:S05]  /*4c40*/  BSYNC B1 ;  /* 0x0000000000017941 */ /* 0x000fea0003800000 */
.L_x_94:
        /* <DEDUP_REMOVED lines=12> */
.L_x_97:
[----:B------:R-:W-:Y:S05]  /*4d10*/  BSYNC B1 ;  /* 0x0000000000017941 */ /* 0x000fea0003800000 */
.L_x_96:
        /* <DEDUP_REMOVED lines=12> */
.L_x_99:
[----:B------:R-:W-:Y:S05]  /*4de0*/  BSYNC B1 ;  /* 0x0000000000017941 */ /* 0x000fea0003800000 */
.L_x_98:
        /* <DEDUP_REMOVED lines=12> */
.L_x_101:
[----:B------:R-:W-:Y:S05]  /*4eb0*/  BSYNC B1 ;  /* 0x0000000000017941 */ /* 0x000fea0003800000 */
.L_x_100:
        /* <DEDUP_REMOVED lines=12> */
.L_x_103:
[----:B------:R-:W-:Y:S05]  /*4f80*/  BSYNC B1 ;  /* 0x0000000000017941 */ /* 0x000fea0003800000 */
.L_x_102:
        /* <DEDUP_REMOVED lines=12> */
.L_x_105:
[----:B------:R-:W-:Y:S05]  /*5050*/  BSYNC B1 ;  /* 0x0000000000017941 */ /* 0x000fea0003800000 */
.L_x_104:
        /* <DEDUP_REMOVED lines=12> */
.L_x_107:
[----:B------:R-:W-:Y:S05]  /*5120*/  BSYNC B1 ;  /* 0x0000000000017941 */ /* 0x000fea0003800000 */
.L_x_106:
        /* <DEDUP_REMOVED lines=12> */
.L_x_109:
[----:B------:R-:W-:Y:S05]  /*51f0*/  BSYNC B1 ;  /* 0x0000000000017941 */ /* 0x000fea0003800000 */
.L_x_108:
        /* <DEDUP_REMOVED lines=12> */
.L_x_111:
[----:B------:R-:W-:Y:S05]  /*52c0*/  BSYNC B1 ;  /* 0x0000000000017941 */ /* 0x000fea0003800000 */
.L_x_110:
        /* <DEDUP_REMOVED lines=12> */
.L_x_113:
[----:B------:R-:W-:Y:S05]  /*5390*/  BSYNC B1 ;  /* 0x0000000000017941 */ /* 0x000fea0003800000 */
.L_x_112:
        /* <DEDUP_REMOVED lines=12> */
.L_x_115:
[----:B------:R-:W-:Y:S05]  /*5460*/  BSYNC B1 ;  /* 0x0000000000017941 */ /* 0x000fea0003800000 */
.L_x_114:
        /* <DEDUP_REMOVED lines=12> */
.L_x_117:
[----:B------:R-:W-:Y:S05]  /*5530*/  BSYNC B1 ;  /* 0x0000000000017941 */ /* 0x000fea0003800000 */
.L_x_116:
        /* <DEDUP_REMOVED lines=12> */
.L_x_119:
[----:B------:R-:W-:Y:S05]  /*5600*/  BSYNC B1 ;  /* 0x0000000000017941 */ /* 0x000fea0003800000 */
.L_x_118:
        /* <DEDUP_REMOVED lines=12> */
.L_x_121:
[----:B------:R-:W-:Y:S05]  /*56d0*/  BSYNC B1 ;  /* 0x0000000000017941 */ /* 0x000fea0003800000 */
.L_x_120:
        /* <DEDUP_REMOVED lines=12> */
.L_x_123:
[----:B------:R-:W-:Y:S05]  /*57a0*/  BSYNC B1 ;  /* 0x0000000000017941 */ /* 0x000fea0003800000 */
.L_x_122:
        /* <DEDUP_REMOVED lines=12> */
.L_x_125:
[----:B------:R-:W-:Y:S05]  /*5870*/  BSYNC B1 ;  /* 0x0000000000017941 */ /* 0x000fea0003800000 */
.L_x_124:
        /* <DEDUP_REMOVED lines=12> */
.L_x_127:
[----:B------:R-:W-:Y:S05]  /*5940*/  BSYNC B1 ;  /* 0x0000000000017941 */ /* 0x000fea0003800000 */
.L_x_126:
        /* <DEDUP_REMOVED lines=12> */
.L_x_129:
[----:B------:R-:W-:Y:S05]  /*5a10*/  BSYNC B1 ;  /* 0x0000000000017941 */ /* 0x000fea0003800000 */
.L_x_128:
        /* <DEDUP_REMOVED lines=12> */
.L_x_131:
[----:B------:R-:W-:Y:S05]  /*5ae0*/  BSYNC B1 ;  /* 0x0000000000017941 */ /* 0x000fea0003800000 */
.L_x_130:
        /* <DEDUP_REMOVED lines=12> */
.L_x_133:
[----:B------:R-:W-:Y:S05]  /*5bb0*/  BSYNC B1 ;  /* 0x0000000000017941 */ /* 0x000fea0003800000 */
.L_x_132:
        /* <DEDUP_REMOVED lines=12> */
.L_x_135:
[----:B------:R-:W-:Y:S05]  /*5c80*/  BSYNC B1 ;  /* 0x0000000000017941 */ /* 0x000fea0003800000 */
.L_x_134:
        /* <DEDUP_REMOVED lines=12> */
.L_x_137:
[----:B------:R-:W-:Y:S05]  /*5d50*/  BSYNC B1 ;  /* 0x0000000000017941 */ /* 0x000fea0003800000 */
.L_x_136:
        /* <DEDUP_REMOVED lines=12> */
.L_x_139:
[----:B------:R-:W-:Y:S05]  /*5e20*/  BSYNC B1 ;  /* 0x0000000000017941 */ /* 0x000fea0003800000 */
.L_x_138:
        /* <DEDUP_REMOVED lines=12> */
.L_x_141:
[----:B------:R-:W-:Y:S05]  /*5ef0*/  BSYNC B1 ;  /* 0x0000000000017941 */ /* 0x000fea0003800000 */
.L_x_140:
        /* <DEDUP_REMOVED lines=12> */
.L_x_143:
[----:B------:R-:W-:Y:S05]  /*5fc0*/  BSYNC B1 ;  /* 0x0000000000017941 */ /* 0x000fea0003800000 */
.L_x_142:
        /* <DEDUP_REMOVED lines=12> */
.L_x_145:
[----:B------:R-:W-:Y:S05]  /*6090*/  BSYNC B1 ;  /* 0x0000000000017941 */ /* 0x000fea0003800000 */
.L_x_144:
        /* <DEDUP_REMOVED lines=12> */
.L_x_147:
[----:B------:R-:W-:Y:S05]  /*6160*/  BSYNC B1 ;  /* 0x0000000000017941 */ /* 0x000fea0003800000 */
.L_x_146:
        /* <DEDUP_REMOVED lines=12> */
.L_x_149:
[----:B------:R-:W-:Y:S05]  /*6230*/  BSYNC B1 ;  /* 0x0000000000017941 */ /* 0x000fea0003800000 */
.L_x_148:
        /* <DEDUP_REMOVED lines=12> */
.L_x_151:
[----:B------:R-:W-:Y:S05]  /*6300*/  BSYNC B1 ;  /* 0x0000000000017941 */ /* 0x000fea0003800000 */
.L_x_150:
        /* <DEDUP_REMOVED lines=12> */
.L_x_153:
[----:B------:R-:W-:Y:S05]  /*63d0*/  BSYNC B1 ;  /* 0x0000000000017941 */ /* 0x000fea0003800000 */
.L_x_152:
        /* <DEDUP_REMOVED lines=12> */
.L_x_155:
[----:B------:R-:W-:Y:S05]  /*64a0*/  BSYNC B1 ;  /* 0x0000000000017941 */ /* 0x000fea0003800000 */
.L_x_154:
        /* <DEDUP_REMOVED lines=12> */
.L_x_157:
[----:B------:R-:W-:Y:S05]  /*6570*/  BSYNC B1 ;  /* 0x0000000000017941 */ /* 0x000fea0003800000 */
.L_x_156:
        /* <DEDUP_REMOVED lines=8> */
[----:B0-----:R-:W-:-:S05]  /*6600*/  F2FP.SATFINITE.E5M2.F32.PACK_AB_MERGE_C R19, RZ, R20, RZ ;  /* 0x00000014ff13723e */ /* 0x001fca00048060ff */
[----:B------:R0:W-:Y:S01]  /*6610*/  @!P4 STG.E.U8 desc[UR18][R10.64+0x70], R19 ;  /* 0x000070130a00c986 */ /* 0x0001e2000c101112 */
[----:B------:R-:W-:Y:S05]  /*6620*/  @P3 BRA `(.L_x_159) ;  /* 0x0000000000043947 */ /* 0x000fea0003800000 */
[----:B------:R0:W5:Y:S02]  /*6630*/  LDG.E.U8 R7, desc[UR18][R26.64+0x71] ;  /* 0x000071121a077981 */ /* 0x000164000c1e1100 */
.L_x_159:
[----:B------:R-:W-:Y:S05]  /*6640*/  BSYNC B1 ;  /* 0x0000000000017941 */ /* 0x000fea0003800000 */
.L_x_158:
[----:B-----5:R-:W-:Y:S01]  /*6650*/  LOP3.LUT R7, R7, 0xff, RZ, 0xc0, !PT ;  /* 0x000000ff07077812 */ /* 0x020fe200078ec0ff */
[----:B------:R-:W-:Y:S01]  /*6660*/  BSSY B1, `(.L_x_160) ;  /* 0x000000b000017945 */ /* 0x000fe20003800000 */
[----:B------:R-:W-:Y:S02]  /*6670*/  ISETP.LT.OR P4, PT, R29, 0x79, !P0 ;  /* 0x000000791d00780c */ /* 0x000fe40004781670 */
[----:B------:R-:W-:-:S05]  /*6680*/  F2FP.F16.E5M2.UNPACK_B R7, R7 ;  /* 0x00000007ff07723e */ /* 0x000fca00020004ff */
[----:B------:R-:W-:-:S05]  /*6690*/  HADD2.F32 R20, -RZ, R7.H0_H0 ;  /* 0x20000007ff147230 */ /* 0x000fca0000004100 */
[----:B------:R-:W-:-:S04]  /*66a0*/  FMUL R7, R20, R9 ;  /* 0x0000000914077220 */ /* 0x000fc80000400000 */
[----:B------:R-:W-:-:S05]  /*66b0*/  FFMA R7, R18, R8, R7 ;  /* 0x0000000812077223 */ /* 0x000fca0000000007 */
[----:B0-----:R-:W-:Y:S02]  /*66c0*/  F2FP.SATFINITE.E5M2.F32.PACK_AB_MERGE_C R19, RZ, R7, RZ ;  /* 0x00000007ff13723e */ /* 0x001fe400048060ff */
[----:B------:R-:W-:-:S03]  /*66d0*/  PRMT R7, RZ, 0x7610, R7 ;  /* 0x00007610ff077816 */ /* 0x000fc60000000007 */
[----:B------:R0:W-:Y:S01]  /*66e0*/  @!P3 STG.E.U8 desc[UR18][R10.64+0x71], R19 ;  /* 0x000071130a00b986 */ /* 0x0001e2000c101112 */
[----:B------:R-:W-:Y:S05]  /*66f0*/  @P4 BRA `(.L_x_161) ;  /* 0x0000000000044947 */ /* 0x000fea0003800000 */
[----:B------:R0:W5:Y:S02]  /*6700*/  LDG.E.U8 R7, desc[UR18][R24.64+0x78] ;  /* 0x0000781218077981 */ /* 0x000164000c1e1100 */
.L_x_161:
[----:B------:R-:W-:Y:S05]  /*6710*/  BSYNC B1 ;  /* 0x0000000000017941 */ /* 0x000fea0003800000 */
.L_x_160:
        /* <DEDUP_REMOVED lines=12> */
.L_x_163:
[----:B------:R-:W-:Y:S05]  /*67e0*/  BSYNC B1 ;  /* 0x0000000000017941 */ /* 0x000fea0003800000 */
.L_x_162:
        /* <DEDUP_REMOVED lines=12> */
.L_x_165:
[----:B------:R-:W-:Y:S05]  /*68b0*/  BSYNC B1 ;  /* 0x0000000000017941 */ /* 0x000fea0003800000 */
.L_x_164:
[----:B-----5:R-:W-:Y:S01]  /*68c0*/  LOP3.LUT R7, R7, 0xff, RZ, 0xc0, !PT ;  /* 0x000000ff07077812 */ /* 0x020fe200078ec0ff */
[----:B------:R-:W-:Y:S01]  /*68d0*/  BSSY B1, `(.L_x_166) ;  /* 0x000000b000017945 */ /* 0x000fe20003800000 */
[----:B------:R-:W-:Y:S02]  /*68e0*/  ISETP.LT.OR P1, PT, R29, 0x7a, !P1 ;  /* 0x0000007a1d00780c */ /* 0x000fe40004f21670 */
[----:B------:R-:W-:-:S05]  /*68f0*/  F2FP.F16.E5M2.UNPACK_B R7, R7 ;  /* 0x00000007ff07723e */ /* 0x000fca00020004ff */
[----:B01----:R-:W-:Y:S01]  /*6900*/  HADD2.F32 R12, -RZ, R7.H0_H0 ;  /* 0x20000007ff0c7230 */ /* 0x003fe20000004100 */
[----:B------:R-:W-:-:S04]  /*6910*/  PRMT R7, RZ, 0x7610, R7 ;  /* 0x00007610ff077816 */ /* 0x000fc80000000007 */
[----:B------:R-:W-:-:S04]  /*6920*/  FMUL R12, R12, R9 ;  /* 0x000000090c0c7220 */ /* 0x000fc80000400000 */
[----:B------:R-:W-:-:S05]  /*6930*/  FFMA R12, R17, R8, R12 ;  /* 0x00000008110c7223 */ /* 0x000fca000000000c */
[----:B------:R-:W-:-:S05]  /*6940*/  F2FP.SATFINITE.E5M2.F32.PACK_AB_MERGE_C R13, RZ, R12, RZ ;  /* 0x0000000cff0d723e */ /* 0x000fca00048060ff */
[----:B------:R0:W-:Y:S01]  /*6950*/  @!P3 STG.E.U8 desc[UR18][R10.64+0x78], R13 ;  /* 0x0000780d0a00b986 */ /* 0x0001e2000c101112 */
[----:B------:R-:W-:Y:S05]  /*6960*/  @P1 BRA `(.L_x_167) ;  /* 0x0000000000041947 */ /* 0x000fea0003800000 */
[----:B------:R1:W5:Y:S02]  /*6970*/  LDG.E.U8 R7, desc[UR18][R26.64+0x79] ;  /* 0x000079121a077981 */ /* 0x000364000c1e1100 */
.L_x_167:
[----:B------:R-:W-:Y:S05]  /*6980*/  BSYNC B1 ;  /* 0x0000000000017941 */ /* 0x000fea0003800000 */
.L_x_166:
[----:B------:R-:W-:Y:S05]  /*6990*/  @P1 BRA `(.L_x_168) ;  /* 0x0000001000281947 */ /* 0x000fea0003800000 */
[----:B-----5:R-:W-:-:S04]  /*69a0*/  LOP3.LUT R7, R7, 0xff, RZ, 0xc0, !PT ;  /* 0x000000ff07077812 */ /* 0x020fc800078ec0ff */
[----:B------:R-:W-:-:S05]  /*69b0*/  F2FP.F16.E5M2.UNPACK_B R7, R7 ;  /* 0x00000007ff07723e */ /* 0x000fca00020004ff */
[----:B------:R-:W-:-:S05]  /*69c0*/  HADD2.F32 R12, -RZ, R7.H0_H0 ;  /* 0x20000007ff0c7230 */ /* 0x000fca0000004100 */
[----:B------:R-:W-:-:S04]  /*69d0*/  FMUL R7, R12, R9 ;  /* 0x000000090c077220 */ /* 0x000fc80000400000 */
[----:B------:R-:W-:-:S05]  /*69e0*/  FFMA R7, R16, R8, R7 ;  /* 0x0000000810077223 */ /* 0x000fca0000000007 */
[----:B------:R-:W-:-:S05]  /*69f0*/  F2FP.SATFINITE.E5M2.F32.PACK_AB_MERGE_C R7, RZ, R7, RZ ;  /* 0x00000007ff07723e */ /* 0x000fca00048060ff */
[----:B------:R0:W-:Y:S01]  /*6a00*/  STG.E.U8 desc[UR18][R10.64+0x79], R7 ;  /* 0x000079070a007986 */ /* 0x0001e2000c101112 */
[----:B------:R-:W-:Y:S05]  /*6a10*/  BRA `(.L_x_168) ;  /* 0x0000001000087947 */ /* 0x000fea0003800000 */
.L_x_39:
[----:B------:R-:W-:Y:S01]  /*6a20*/  ISETP.GE.AND P1, PT, R36, 0x1, PT ;  /* 0x000000012400780c */ /* 0x000fe20003f26270 */
[-C--:B--2---:R-:W-:Y:S01]  /*6a30*/  FMUL R143, R143, R8.reuse ;  /* 0x000000088f8f7220 */ /* 0x084fe20000400000 */
[-C--:B------:R-:W-:Y:S01]  /*6a40*/  FMUL R138, R138, R8.reuse ;  /* 0x000000088a8a7220 */ /* 0x080fe20000400000 */
[----:B------:R-:W-:Y:S01]  /*6a50*/  ISETP.GE.AND P0, PT, R36, 0x9, PT ;  /* 0x000000092400780c */ /* 0x000fe20003f06270 */
[-C--:B------:R-:W-:Y:S01]  /*6a60*/  FMUL R141, R141, R8.reuse ;  /* 0x000000088d8d7220 */ /* 0x080fe20000400000 */
[C---:B------:R-:W-:Y:S01]  /*6a70*/  ISETP.LT.OR P4, PT, R29.reuse, 0x1, !P1 ;  /* 0x000000011d00780c */ /* 0x040fe20004f81670 */
[-C--:B------:R-:W-:Y:S01]  /*6a80*/  FMUL R136, R136, R8.reuse ;  /* 0x0000000888887220 */ /* 0x080fe20000400000 */
[----:B------:R-:W-:Y:S01]  /*6a90*/  ISETP.LT.OR P5, PT, R29, 0x2, !P1 ;  /* 0x000000021d00780c */ /* 0x000fe20004fa1670 */
[-C--:B------:R-:W-:Y:S01]  /*6aa0*/  FMUL R139, R139, R8.reuse ;  /* 0x000000088b8b7220 */ /* 0x080fe20000400000 */
[----:B------:R-:W-:Y:S01]  /*6ab0*/  F2FP.SATFINITE.E5M2.F32.PACK_AB_MERGE_C R143, RZ, R143, RZ ;  /* 0x0000008fff8f723e */ /* 0x000fe200048060ff */
[----:B------:R-:W-:Y:S01]  /*6ac0*/  FMUL R134, R134, R8 ;  /* 0x0000000886867220 */ /* 0x000fe20000400000 */
[----:B------:R-:W-:Y:S01]  /*6ad0*/  F2FP.SATFINITE.E5M2.F32.PACK_AB_MERGE_C R7, RZ, R138, RZ ;  /* 0x0000008aff07723e */ /* 0x000fe200048060ff */
[-C--:B------:R-:W-:Y:S01]  /*6ae0*/  FMUL R137, R137, R8.reuse ;  /* 0x0000000889897220 */ /* 0x080fe20000400000 */
[C---:B------:R-:W-:Y:S01]  /*6af0*/  ISETP.LT.OR P3, PT, R29.reuse, 0x1, !P0 ;  /* 0x000000011d00780c */ /* 0x040fe20004761670 */
[-C--:B------:R-:W-:Y:S01]  /*6b00*/  FMUL R132, R132, R8.reuse ;  /* 0x0000000884847220 */ /* 0x080fe20000400000 */
[----:B------:R-:W-:Y:S01]  /*6b10*/  ISETP.LT.OR P6, PT, R29, 0xa, !P1 ;  /* 0x0000000a1d00780c */ /* 0x000fe20004fc1670 */
[-C--:B------:R-:W-:Y:S01]  /*6b20*/  FMUL R135, R135, R8.reuse ;  /* 0x0000000887877220 */ /* 0x080fe20000400000 */
[----:B------:R-:W-:Y:S01]  /*6b30*/  F2FP.SATFINITE.E5M2.F32.PACK_AB_MERGE_C R141, RZ, R141, RZ ;  /* 0x0000008dff8d723e */ /* 0x000fe200048060ff */
[----:B------:R-:W-:Y:S01]  /*6b40*/  @!P4 STG.E.U8 desc[UR18][R12.64], R143 ;  /* 0x0000008f0c00c986 */ /* 0x000fe2000c101112 */
[C---:B------:R-:W-:Y:S01]  /*6b50*/  ISETP.LT.OR P4, PT, R29.reuse, 0x2, !P0 ;  /* 0x000000021d00780c */ /* 0x040fe20004781670 */
[----:B------:R-:W-:Y:S01]  /*6b60*/  FMUL R130, R130, R8 ;  /* 0x0000000882827220 */ /* 0x000fe20000400000 */
[----:B------:R-:W-:Y:S01]  /*6b70*/  F2FP.SATFINITE.E5M2.F32.PACK_AB_MERGE_C R25, RZ, R136, RZ ;  /* 0x00000088ff19723e */ /* 0x000fe200048060ff */
[----:B------:R0:W-:Y:S01]  /*6b80*/  @!P5 STG.E.U8 desc[UR18][R12.64+0x1], R7 ;  /* 0x000001070c00d986 */ /* 0x0001e2000c101112 */
[----:B------:R-:W-:Y:S01]  /*6b90*/  ISETP.LT.OR P5, PT, R29, 0x9, !P1 ;  /* 0x000000091d00780c */ /* 0x000fe20004fa1670 */
[-C--:B------:R-:W-:Y:S01]  /*6ba0*/  FMUL R133, R133, R8.reuse ;  /* 0x0000000885857220 */ /* 0x080fe20000400000 */
[----:B------:R-:W-:Y:S01]  /*6bb0*/  F2FP.SATFINITE.E5M2.F32.PACK_AB_MERGE_C R139, RZ, R139, RZ ;  /* 0x0000008bff8b723e */ /* 0x000fe200048060ff */
[----:B------:R-:W-:Y:S01]  /*6bc0*/  @!P3 STG.E.U8 desc[UR18][R10.64], R141 ;  /* 0x0000008d0a00b986 */ /* 0x000fe2000c101112 */
[----:B------:R-:W-:Y:S01]  /*6bd0*/  ISETP.LT.OR P3, PT, R29, 0x9, !P0 ;  /* 0x000000091d00780c */ /* 0x000fe20004761670 */
[-C--:B------:R-:W-:Y:S01]  /*6be0*/  FMUL R128, R128, R8.reuse ;  /* 0x0000000880807220 */ /* 0x080fe20000400000 */
[----:B------:R-:W-:Y:S01]  /*6bf0*/  F2FP.SATFINITE.E5M2.F32.PACK_AB_MERGE_C R137, RZ, R137, RZ ;  /* 0x00000089ff89723e */ /* 0x000fe200048060ff */
[-C--:B------:R-:W-:Y:S01]  /*6c00*/  FMUL R131, R131, R8.reuse ;  /* 0x0000000883837220 */ /* 0x080fe20000400000 */
[----:B------:R-:W-:Y:S01]  /*6c10*/  F2FP.SATFINITE.E5M2.F32.PACK_AB_MERGE_C R135, RZ, R135, RZ ;  /* 0x00000087ff87723e */ /* 0x000fe200048060ff */
[----:B------:R1:W-:Y:S01]  /*6c20*/  @!P4 STG.E.U8 desc[UR18][R10.64+0x1], R25 ;  /* 0x000001190a00c986 */ /* 0x0003e2000c101112 */
[C---:B------:R-:W-:Y:S01]  /*6c30*/  ISETP.LT.OR P4, PT, R29.reuse, 0xa, !P0 ;  /* 0x0000000a1d00780c */ /* 0x040fe20004781670 */
[----:B------:R-:W-:Y:S01]  /*6c40*/  FMUL R126, R126, R8 ;  /* 0x000000087e7e7220 */ /* 0x000fe20000400000 */
[----:B0-----:R-:W-:Y:S01]  /*6c50*/  F2FP.SATFINITE.E5M2.F32.PACK_AB_MERGE_C R7, RZ, R134, RZ ;  /* 0x00000086ff07723e */ /* 0x001fe200048060ff */
[----:B------:R-:W-:Y:S01]  /*6c60*/  @!P5 STG.E.U8 desc[UR18][R12.64+0x8], R139 ;  /* 0x0000088b0c00d986 */ /* 0x000fe2000c101112 */
[----:B------:R-:W-:Y:S01]  /*6c70*/  ISETP.LT.OR P5, PT, R29, 0x11, !P1 ;  /* 0x000000111d00780c */ /* 0x000fe20004fa1670 */
[-C--:B------:R-:W-:Y:S01]  /*6c80*/  FMUL R129, R129, R8.reuse ;  /* 0x0000000881817220 */ /* 0x080fe20000400000 */
[----:B------:R-:W-:Y:S01]  /*6c90*/  F2FP.SATFINITE.E5M2.F32.PACK_AB_MERGE_C R133, RZ, R133, RZ ;  /* 0x00000085ff85723e */ /* 0x000fe200048060ff */
[----:B------:R0:W-:Y:S01]  /*6ca0*/  @!P6 STG.E.U8 desc[UR18][R12.64+0x9], R7 ;  /* 0x000009070c00e986 */ /* 0x0001e2000c101112 */
[----:B------:R-:W-:Y:S01]  /*6cb0*/  ISETP.LT.OR P6, PT, R29, 0x12, !P1 ;  /* 0x000000121d00780c */ /* 0x000fe20004fc1670 */
[----:B------:R-:W-:Y:S01]  /*6cc0*/  FMUL R124, R124, R8 ;  /* 0x000000087c7c7220 */ /* 0x000fe20000400000 */
[----:B------:R-:W-:Y:S01]  /*6cd0*/  F2FP.SATFINITE.E5M2.F32.PACK_AB_MERGE_C R131, RZ, R131, RZ ;  /* 0x00000083ff83723e */ /* 0x000fe200048060ff */
[----:B------:R-:W-:Y:S01]  /*6ce0*/  @!P3 STG.E.U8 desc[UR18][R10.64+0x8], R137 ;  /* 0x000008890a00b986 */ /* 0x000fe2000c101112 */
[----:B-1----:R-:W-:Y:S01]  /*6cf0*/  F2FP.SATFINITE.E5M2.F32.PACK_AB_MERGE_C R25, RZ, R132, RZ ;  /* 0x00000084ff19723e */ /* 0x002fe200048060ff */
[-C--:B------:R-:W-:Y:S01]  /*6d00*/  FMUL R127, R127, R8.reuse ;  /* 0x000000087f7f7220 */ /* 0x080fe20000400000 */
[C---:B------:R-:W-:Y:S01]  /*6d10*/  ISETP.LT.OR P3, PT, R29.reuse, 0x11, !P0 ;  /* 0x000000111d00780c */ /* 0x040fe20004761670 */
[-C--:B------:R-:W-:Y:S01]  /*6d20*/  FMUL R122, R122, R8.reuse ;  /* 0x000000087a7a7220 */ /* 0x080fe20000400000 */
[----:B------:R-:W-:Y:S01]  /*6d30*/  F2FP.SATFINITE.E5M2.F32.PACK_AB_MERGE_C R129, RZ, R129, RZ ;  /* 0x00000081ff81723e */ /* 0x000fe200048060ff */
[----:B------:R1:W-:Y:S01]  /*6d40*/  @!P4 STG.E.U8 desc[UR18][R10.64+0x9], R25 ;  /* 0x000009190a00c986 */ /* 0x0003e2000c101112 */
[----:B------:R-:W-:Y:S01]  /*6d50*/  ISETP.LT.OR P4, PT, R29, 0x12, !P0 ;  /* 0x000000121d00780c */ /* 0x000fe20004781670 */
[----:B------:R-:W-:Y:S01]  /*6d60*/  FMUL R125, R125, R8 ;  /* 0x000000087d7d7220 */ /* 0x000fe20000400000 */
[----:B0-----:R-:W-:Y:S01]  /*6d70*/  F2FP.SATFINITE.E5M2.F32.PACK_AB_MERGE_C R7, RZ, R130, RZ ;  /* 0x00000082ff07723e */ /* 0x001fe200048060ff */
[----:B------:R-:W-:Y:S01]  /*6d80*/  @!P5 STG.E.U8 desc[UR18][R12.64+0x10], R135 ;  /* 0x000010870c00d986 */ /* 0x000fe2000c101112 */
[C---:B------:R-:W-:Y:S01]  /*6d90*/  ISETP.LT.OR P5, PT, R29.reuse, 0x19, !P1 ;  /* 0x000000191d00780c */ /* 0x040fe20004fa1670 */
[-C--:B------:R-:W-:Y:S01]  /*6da0*/  FMUL R120, R120, R8.reuse ;  /* 0x0000000878787220 */ /* 0x080fe20000400000 */
[----:B------:R-:W-:Y:S01]  /*6db0*/  F2FP.SATFINITE.E5M2.F32.PACK_AB_MERGE_C R127, RZ, R127, RZ ;  /* 0x0000007fff7f723e */ /* 0x000fe200048060ff */
[----:B------:R0:W-:Y:S01]  /*6dc0*/  @!P6 STG.E.U8 desc[UR18][R12.64+0x11], R7 ;  /* 0x000011070c00e986 */ /* 0x0001e2000c101112 */
[----:B------:R-:W-:Y:S01]  /*6dd0*/  ISETP.LT.OR P6, PT, R29, 0x1a, !P1 ;  /* 0x0000001a1d00780c */ /* 0x000fe20004fc1670 */
[-C--:B------:R-:W-:Y:S01]  /*6de0*/  FMUL R123, R123, R8.reuse ;  /* 0x000000087b7b7220 */ /* 0x080fe20000400000 */
[----:B------:R-:W-:Y:S01]  /*6df0*/  FMUL R118, R118, R8 ;  /* 0x0000000876767220 */ /* 0x000fe20000400000 */
[----:B-1----:R-:W-:Y:S01]  /*6e00*/  F2FP.SATFINITE.E5M2.F32.PACK_AB_MERGE_C R25, RZ, R128, RZ ;  /* 0x00000080ff19723e */ /* 0x002fe200048060ff */
[----:B------:R-:W-:Y:S01]  /*6e10*/  @!P3 STG.E.U8 desc[UR18][R10.64+0x10], R133 ;  /* 0x000010850a00b986 */ /* 0x000fe2000c101112 */
[----:B------:R-:W-:Y:S01]  /*6e20*/  ISETP.LT.OR P3, PT, R29, 0x19, !P0 ;  /* 0x000000191d00780c */ /* 0x000fe20004761670 */
        /* <DEDUP_REMOVED lines=35> */
[----:B------:R-:W-:Y:S01]  /*7060*/  ISETP.LT.OR P3, PT, R29, 0x29, !P0 ;  /* 0x000000291d00780c */ /* 0x000fe20004761670 */
[-C--:B------:R-:W-:Y:S01]  /*7070*/  FMUL R111, R111, R8.reuse ;  /* 0x000000086f6f7220 */ /* 0x080fe20000400000 */
[-C--:B------:R-:W-:Y:S01]  /*7080*/  FMUL R106, R106, R8.reuse ;  /* 0x000000086a6a7220 */ /* 0x080fe20000400000 */
        /* <DEDUP_REMOVED lines=104> */
[----:B------:R-:W-:-:S02]  /*7710*/  ISETP.LT.OR P3, PT, R29, 0x59, !P0 ;  /* 0x000000591d00780c */ /* 0x000fc40004761670 */
[----:B------:R-:W-:Y:S01]  /*7720*/  F2FP.SATFINITE.E5M2.F32.PACK_AB_MERGE_C R21, RZ, R21, RZ ;  /* 0x00000015ff15723e */ /* 0x000fe200048060ff */
[----:B------:R1:W-:Y:S01]  /*7730*/  @!P4 STG.E.U8 desc[UR18][R10.64+0x51], R25 ;  /* 0x000051190a00c986 */ /* 0x0003e2000c101112 */
[C---:B------:R-:W-:Y:S02]  /*7740*/  ISETP.LT.OR P4, PT, R29.reuse, 0x5a, !P0 ;  /* 0x0000005a1d00780c */ /* 0x040fe40004781670 */
[----:B0-----:R-:W-:Y:S01]  /*7750*/  F2FP.SATFINITE.E5M2.F32.PACK_AB_MERGE_C R7, RZ, R94, RZ ;  /* 0x0000005eff07723e */ /* 0x001fe200048060ff */
[----:B------:R-:W-:Y:S01]  /*7760*/  @!P5 STG.E.U8 desc[UR18][R12.64+0x58], R99 ;  /* 0x000058630c00d986 */ /* 0x000fe2000c101112 */
[C---:B------:R-:W-:Y:S02]  /*7770*/  ISETP.LT.OR P5, PT, R29.reuse, 0x61, !P1 ;  /* 0x000000611d00780c */ /* 0x040fe40004fa1670 */
[----:B------:R-:W-:Y:S01]  /*7780*/  F2FP.SATFINITE.E5M2.F32.PACK_AB_MERGE_C R15, RZ, R15, RZ ;  /* 0x0000000fff0f723e */ /* 0x000fe200048060ff */
[----:B------:R0:W-:Y:S01]  /*7790*/  @!P6 STG.E.U8 desc[UR18][R12.64+0x59], R7 ;  /* 0x000059070c00e986 */ /* 0x0001e2000c101112 */
[----:B------:R-:W-:-:S02]  /*77a0*/  ISETP.LT.OR P6, PT, R29, 0x62, !P1 ;  /* 0x000000621d00780c */ /* 0x000fc40004fc1670 */
[----:B------:R-:W-:Y:S01]  /*77b0*/  F2FP.SATFINITE.E5M2.F32.PACK_AB_MERGE_C R17, RZ, R17, RZ ;  /* 0x00000011ff11723e */ /* 0x000fe200048060ff */
[----:B------:R-:W-:Y:S01]  /*77c0*/  @!P3 STG.E.U8 desc[UR18][R10.64+0x58], R97 ;  /* 0x000058610a00b986 */ /* 0x000fe2000c101112 */
[----:B-1----:R-:W-:Y:S02]  /*77d0*/  F2FP.SATFINITE.E5M2.F32.PACK_AB_MERGE_C R25, RZ, R92, RZ ;  /* 0x0000005cff19723e */ /* 0x002fe400048060ff */
[----:B------:R-:W-:-:S03]  /*77e0*/  ISETP.LT.OR P3, PT, R29, 0x61, !P0 ;  /* 0x000000611d00780c */ /* 0x000fc60004761670 */
[----:B------:R1:W-:Y:S01]  /*77f0*/  @!P4 STG.E.U8 desc[UR18][R10.64+0x59], R25 ;  /* 0x000059190a00c986 */ /* 0x0003e2000c101112 */
[C---:B------:R-:W-:Y:S02]  /*7800*/  ISETP.LT.OR P4, PT, R29.reuse, 0x62, !P0 ;  /* 0x000000621d00780c */ /* 0x040fe40004781670 */
[----:B0-----:R-:W-:Y:S01]  /*7810*/  F2FP.SATFINITE.E5M2.F32.PACK_AB_MERGE_C R7, RZ, R90, RZ ;  /* 0x0000005aff07723e */ /* 0x001fe200048060ff */
[----:B------:R-:W-:Y:S01]  /*7820*/  @!P5 STG.E.U8 desc[UR18][R12.64+0x60], R93 ;  /* 0x0000605d0c00d986 */ /* 0x000fe2000c101112 */
[----:B------:R-:W-:-:S03]  /*7830*/  ISETP.LT.OR P5, PT, R29, 0x69, !P1 ;  /* 0x000000691d00780c */ /* 0x000fc60004fa1670 */
[----:B------:R0:W-:Y:S01]  /*7840*/  @!P6 STG.E.U8 desc[UR18][R12.64+0x61], R7 ;  /* 0x000061070c00e986 */ /* 0x0001e2000c101112 */
[C---:B------:R-:W-:Y:S02]  /*7850*/  ISETP.LT.OR P6, PT, R29.reuse, 0x6a, !P1 ;  /* 0x0000006a1d00780c */ /* 0x040fe40004fc1670 */
[----:B-1----:R-:W-:Y:S01]  /*7860*/  F2FP.SATFINITE.E5M2.F32.PACK_AB_MERGE_C R25, RZ, R88, RZ ;  /* 0x00000058ff19723e */ /* 0x002fe200048060ff */
[----:B------:R-:W-:Y:S01]  /*7870*/  @!P3 STG.E.U8 desc[UR18][R10.64+0x60], R95 ;  /* 0x0000605f0a00b986 */ /* 0x000fe2000c101112 */
        /* <DEDUP_REMOVED lines=11> */
[----:B------:R-:W-:Y:S01]  /*7930*/  @!P4 STG.E.U8 desc[UR18][R10.64+0x69], R25 ;  /* 0x000069190a00c986 */ /* 0x000fe2000c101112 */
[C---:B------:R-:W-:Y:S02]  /*7940*/  ISETP.LT.OR P4, PT, R29.reuse, 0x79, !P1 ;  /* 0x000000791d00780c */ /* 0x040fe40004f81670 */
[C---:B------:R-:W-:Y:S01]  /*7950*/  ISETP.LT.OR P1, PT, R29.reuse, 0x7a, !P1 ;  /* 0x0000007a1d00780c */ /* 0x040fe20004f21670 */
[----:B------:R1:W-:Y:S01]  /*7960*/  @!P5 STG.E.U8 desc[UR18][R12.64+0x70], R23 ;  /* 0x000070170c00d986 */ /* 0x0003e2000c101112 */
[C---:B------:R-:W-:Y:S02]  /*7970*/  ISETP.LT.OR P5, PT, R29.reuse, 0x72, !P0 ;  /* 0x000000721d00780c */ /* 0x040fe400047a1670 */
[----:B0-----:R-:W-:Y:S01]  /*7980*/  F2FP.SATFINITE.E5M2.F32.PACK_AB_MERGE_C R7, RZ, R18, RZ ;  /* 0x00000012ff07723e */ /* 0x001fe200048060ff */
[----:B------:R0:W-:Y:S01]  /*7990*/  @!P6 STG.E.U8 desc[UR18][R12.64+0x71], R19 ;  /* 0x000071130c00e986 */ /* 0x0001e2000c101112 */
[C---:B------:R-:W-:Y:S02]  /*79a0*/  ISETP.LT.OR P6, PT, R29.reuse, 0x79, !P0 ;  /* 0x000000791d00780c */ /* 0x040fe400047c1670 */
[----:B------:R-:W-:Y:S01]  /*79b0*/  ISETP.LT.OR P0, PT, R29, 0x7a, !P0 ;  /* 0x0000007a1d00780c */ /* 0x000fe20004701670 */
[----:B------:R2:W-:Y:S01]  /*79c0*/  @!P3 STG.E.U8 desc[UR18][R10.64+0x70], R21 ;  /* 0x000070150a00b986 */ /* 0x0005e2000c101112 */
[----:B-1----:R-:W-:-:S05]  /*79d0*/  F2FP.SATFINITE.E5M2.F32.PACK_AB_MERGE_C R23, RZ, R16, RZ ;  /* 0x00000010ff17723e */ /* 0x002fca00048060ff */
[----:B------:R2:W-:Y:S01]  /*79e0*/  @!P5 STG.E.U8 desc[UR18][R10.64+0x71], R7 ;  /* 0x000071070a00d986 */ /* 0x0005e2000c101112 */
[----:B0-----:R-:W-:-:S03]  /*79f0*/  F2FP.SATFINITE.E5M2.F32.PACK_AB_MERGE_C R19, RZ, R14, RZ ;  /* 0x0000000eff13723e */ /* 0x001fc600048060ff */
[----:B------:R2:W-:Y:S04]  /*7a00*/  @!P4 STG.E.U8 desc[UR18][R12.64+0x78], R15 ;  /* 0x0000780f0c00c986 */ /* 0x0005e8000c101112 */
[----:B------:R2:W-:Y:S04]  /*7a10*/  @!P1 STG.E.U8 desc[UR18][R12.64+0x79], R19 ;  /* 0x000079130c009986 */ /* 0x0005e8000c101112 */
[----:B------:R2:W-:Y:S04]  /*7a20*/  @!P6 STG.E.U8 desc[UR18][R10.64+0x78], R17 ;  /* 0x000078110a00e986 */ /* 0x0005e8000c101112 */
[----:B------:R2:W-:Y:S02]  /*7a30*/  @!P0 STG.E.U8 desc[UR18][R10.64+0x79], R23 ;  /* 0x000079170a008986 */ /* 0x0005e4000c101112 */
.L_x_168:
[----:B------:R-:W-:Y:S05]  /*7a40*/  BSYNC B0 ;  /* 0x0000000000007941 */ /* 0x000fea0003800000 */
.L_x_38:
[----:B------:R-:W-:Y:S01]  /*7a50*/  ULDC UR6, c[0x0][0xc] ;  /* 0x0000030000067ab9 */ /* 0x000fe20000000800 */
[----:B------:R-:W-:Y:S01]  /*7a60*/  ULDC UR7, c[0x0][0x10] ;  /* 0x0000040000077ab9 */ /* 0x000fe20000000800 */
[----:B0-2--5:R-:W0:Y:S01]  /*7a70*/  LDC R7, c[0x0][0x14] ;  /* 0x00000500ff077b82 */ /* 0x025e220000000800 */
[----:B------:R-:W-:Y:S01]  /*7a80*/  UIMAD.WIDE.U32 UR6, UR6, UR7, URZ ;  /* 0x00000007060672a5 */ /* 0x000fe2000f8e003f */
[----:B----4-:R-:W-:Y:S01]  /*7a90*/  PRMT R10, RZ, 0x7610, R10 ;  /* 0x00007610ff0a7816 */ /* 0x010fe2000000000a */
[----:B------:R-:W-:-:S04]  /*7aa0*/  IMAD.MOV.U32 R11, RZ, RZ, -0x1 ;  /* 0xffffffffff0b7424 */ /* 0x000fc800078e00ff */
[----:B0-----:R-:W-:-:S04]  /*7ab0*/  IMAD.WIDE.U32 R2, R7, UR6, R2 ;  /* 0x0000000607027c25 */ /* 0x001fc8000f8e0002 */
[----:B------:R-:W-:Y:S01]  /*7ac0*/  IMAD R7, R7, UR7, RZ ;  /* 0x0000000707077c24 */ /* 0x000fe2000f8e02ff */
[----:B------:R-:W-:Y:S02]  /*7ad0*/  ULDC.64 UR6, c[0x0][0x650] ;  /* 0x0001940000067ab9 */ /* 0x000fe40000000a00 */
[----:B------:R-:W-:Y:S01]  /*7ae0*/  ISETP.GE.U32.AND P0, PT, R2, UR6, PT ;  /* 0x0000000602007c0c */ /* 0x000fe2000bf06070 */
[----:B------:R-:W-:Y:S02]  /*7af0*/  IMAD.IADD R3, R3, 0x1, R7 ;  /* 0x0000000103037824 */ /* 0x000fe400078e0207 */
[----:B------:R-:W-:-:S03]  /*7b00*/  IMAD.MOV.U32 R7, RZ, RZ, -0x1 ;  /* 0xffffffffff077424 */ /* 0x000fc600078e00ff */
[----:B------:R-:W-:-:S13]  /*7b10*/  ISETP.GE.U32.AND.EX P0, PT, R3, UR7, PT, P0 ;  /* 0x0000000703007c0c */ /* 0x000fda000bf06100 */
[----:B------:R-:W-:Y:S05]  /*7b20*/  @P0 BRA `(.L_x_169) ;  /* 0x0000000400600947 */ /* 0x000fea0003800000 */
[----:B------:R-:W0:Y:S01]  /*7b30*/  S2R R22, SR_CTAID.X ;  /* 0x0000000000167919 */ /* 0x000e220000002500 */
[----:B------:R-:W2:Y:S01]  /*7b40*/  LDC.64 R16, c[0x0][0x628] ;  /* 0x00018a00ff107b82 */ /* 0x000ea20000000a00 */
[----:B------:R-:W-:Y:S01]  /*7b50*/  ULDC UR6, c[0x0][0x150] ;  /* 0x0000540000067ab9 */ /* 0x000fe20000000800 */
[----:B------:R-:W-:Y:S01]  /*7b60*/  IMAD.MOV.U32 R14, RZ, RZ, R2 ;  /* 0x000000ffff0e7224 */ /* 0x000fe200078e0002 */
[----:B------:R-:W4:Y:S01]  /*7b70*/  S2R R24, SR_CTAID.Y ;  /* 0x0000000000187919 */ /* 0x000f220000002600 */
[----:B------:R-:W-:-:S04]  /*7b80*/  IMAD.MOV.U32 R15, RZ, RZ, R3 ;  /* 0x000000ffff0f7224 */ /* 0x000fc800078e0003 */
[----:B------:R-:W1:Y:S08]  /*7b90*/  LDC R25, c[0x0][0x144] ;  /* 0x00005100ff197b82 */ /* 0x000e700000000800 */
[----:B------:R-:W1:Y:S08]  /*7ba0*/  LDC R18, c[0x0][0x630] ;  /* 0x00018c00ff127b82 */ /* 0x000e700000000800 */
[----:B------:R-:W1:Y:S01]  /*7bb0*/  LDC.64 R20, c[0x0][0x620] ;  /* 0x00018800ff147b82 */ /* 0x000e620000000a00 */
[----:B--2---:R-:W-:-:S04]  /*7bc0*/  ISETP.NE.U32.AND P0, PT, R16, RZ, PT ;  /* 0x000000ff1000720c */ /* 0x004fc80003f05070 */
[----:B------:R-:W-:Y:S02]  /*7bd0*/  ISETP.NE.AND.EX P0, PT, R17, RZ, PT, P0 ;  /* 0x000000ff1100720c */ /* 0x000fe40003f05300 */
[----:B0-----:R-:W-:-:S05]  /*7be0*/  I2FP.F32.U32 R7, R22 ;  /* 0x0000001600077245 */ /* 0x001fca0000201000 */
[----:B------:R-:W-:-:S04]  /*7bf0*/  FMUL R7, R7, UR6 ;  /* 0x0000000607077c20 */ /* 0x000fc80008400000 */
[----:B------:R0:W2:Y:S02]  /*7c00*/  F2I.U32.TRUNC.NTZ R23, R7 ;  /* 0x0000000700177305 */ /* 0x0000a4000020f000 */
[----:B----4-:R-:W-:Y:S05]  /*7c10*/  @!P0 BRA `(.L_x_170) ;  /* 0x0000000000288947 */ /* 0x010fea0003800000 */
[----:B0-----:R-:W0:Y:S02]  /*7c20*/  LDC R7, c[0x0][0x634] ;  /* 0x00018d00ff077b82 */ /* 0x001e240000000800 */
        /* <DEDUP_REMOVED lines=9> */
.L_x_170:
[-CC-:B-1----:R-:W-:Y:S01]  /*7cc0*/  SHF.R.U64 R19, R14, R18.reuse, R15.reuse ;  /* 0x000000120e137219 */ /* 0x182fe2000000120f */
[----:B------:R-:W1:Y:S01]  /*7cd0*/  LDC.64 R30, c[0x0][0x640] ;  /* 0x00019000ff1e7b82 */ /* 0x000e620000000a00 */
[----:B0-----:R-:W-:Y:S01]  /*7ce0*/  SHF.R.U32.HI R7, RZ, R18, R15 ;  /* 0x00000012ff077219 */ /* 0x001fe2000001160f */
[----:B--2---:R-:W-:Y:S01]  /*7cf0*/  IMAD.MOV R23, RZ, RZ, -R23 ;  /* 0x000000ffff177224 */ /* 0x004fe200078e0a17 */
[----:B------:R-:W-:Y:S01]  /*7d00*/  IADD3 R13, P0, RZ, -R19, RZ ;  /* 0x80000013ff0d7210 */ /* 0x000fe20007f1e0ff */
[----:B------:R-:W-:Y:S02]  /*7d10*/  ULDC UR6, c[0x0][0x154] ;  /* 0x0000550000067ab9 */ /* 0x000fe40000000800 */
[----:B------:R-:W-:Y:S02]  /*7d20*/  IMAD R25, R25, R23, R22 ;  /* 0x0000001719197224 */ /* 0x000fe400078e0216 */
[----:B------:R-:W0:Y:S01]  /*7d30*/  LDC R14, c[0x0][0x618] ;  /* 0x00018600ff0e7b82 */ /* 0x000e220000000800 */
[----:B------:R-:W-:-:S02]  /*7d40*/  IMAD.X R7, RZ, RZ, ~R7, P0 ;  /* 0x000000ffff077224 */ /* 0x000fc400000e0e07 */
[----:B------:R-:W-:-:S04]  /*7d50*/  IMAD.WIDE.U32 R10, R13, R20, R2 ;  /* 0x000000140d0a7225 */ /* 0x000fc800078e0002 */
[----:B------:R-:W-:Y:S01]  /*7d60*/  IMAD R12, R7, R20, RZ ;  /* 0x00000014070c7224 */ /* 0x000fe200078e02ff */
[----:B---3--:R-:W2:Y:S03]  /*7d70*/  LDC R26, c[0x0][0x608] ;  /* 0x00018200ff1a7b82 */ /* 0x008ea60000000800 */
[----:B------:R-:W-:Y:S02]  /*7d80*/  IMAD R7, R13, R21, R12 ;  /* 0x000000150d077224 */ /* 0x000fe400078e020c */
[----:B------:R-:W-:Y:S02]  /*7d90*/  IMAD.MOV.U32 R13, RZ, RZ, 0x1 ;  /* 0x00000001ff0d7424 */ /* 0x000fe400078e00ff */
[----:B------:R-:W-:Y:S01]  /*7da0*/  IMAD.IADD R7, R11, 0x1, R7 ;  /* 0x000000010b077824 */ /* 0x000fe200078e0207 */
[----:B------:R-:W3:Y:S01]  /*7db0*/  LDC R28, c[0x0][0x658] ;  /* 0x00019600ff1c7b82 */ /* 0x000ee20000000800 */
[----:B------:R-:W-:-:S02]  /*7dc0*/  I2FP.F32.U32 R11, R24 ;  /* 0x00000018000b7245 */ /* 0x000fc40000201000 */
[----:B-1----:R-:W-:-:S03]  /*7dd0*/  ISETP.NE.U32.AND P0, PT, R30, RZ, PT ;  /* 0x000000ff1e00720c */ /* 0x002fc60003f05070 */
[----:B------:R-:W-:Y:S01]  /*7de0*/  FMUL R12, R11, UR6 ;  /* 0x000000060b0c7c20 */ /* 0x000fe20008400000 */
[----:B------:R-:W-:Y:S01]  /*7df0*/  ISETP.NE.AND.EX P0, PT, R31, RZ, PT, P0 ;  /* 0x000000ff1f00720c */ /* 0x000fe20003f05300 */
[----:B------:R-:W1:Y:S01]  /*7e00*/  LDC R23, c[0x0][0x148] ;  /* 0x00005200ff177b82 */ /* 0x000e620000000800 */
[-CC-:B0-----:R-:W-:Y:S01]  /*7e10*/  SHF.R.U64 R18, R10, R14.reuse, R7.reuse ;  /* 0x0000000e0a127219 */ /* 0x181fe20000001207 */
[----:B------:R0:W4:Y:S01]  /*7e20*/  F2I.U32.TRUNC.NTZ R20, R12 ;  /* 0x0000000c00147305 */ /* 0x000122000020f000 */
[----:B------:R-:W-:Y:S01]  /*7e30*/  SHF.R.U32.HI R7, RZ, R14, R7 ;  /* 0x0000000eff077219 */ /* 0x000fe20000011607 */
[----:B------:R-:W-:-:S04]  /*7e40*/  IMAD.MOV.U32 R11, RZ, RZ, -0x1 ;  /* 0xffffffffff0b7424 */ /* 0x000fc800078e00ff */
[----:B------:R-:W0:Y:S01]  /*7e50*/  LDC R22, c[0x0][0x600] ;  /* 0x00018000ff167b82 */ /* 0x000e220000000800 */
[-CC-:B--2---:R-:W-:Y:S02]  /*7e60*/  SHF.R.U64 R16, R18, R26.reuse, R7.reuse ;  /* 0x0000001a12107219 */ /* 0x184fe40000001207 */
[----:B------:R-:W-:-:S05]  /*7e70*/  SHF.R.U32.HI R7, RZ, R26, R7 ;  /* 0x0000001aff077219 */ /* 0x000fca0000011607 */
[----:B------:R-:W2:Y:S01]  /*7e80*/  LDC R29, c[0x0][0x648] ;  /* 0x00019200ff1d7b82 */ /* 0x000ea20000000800 */
[-C--:B---3--:R-:W-:Y:S02]  /*7e90*/  SHF.L.U32 R10, R11, R28.reuse, RZ ;  /* 0x0000001c0b0a7219 */ /* 0x088fe400000006ff */
[--C-:B------:R-:W-:Y:S02]  /*7ea0*/  SHF.R.U64 R21, R16, R28, R7.reuse ;  /* 0x0000001c10157219 */ /* 0x100fe40000001207 */
[----:B------:R-:W-:Y:S02]  /*7eb0*/  LOP3.LUT R27, RZ, R10, RZ, 0x33, !PT ;  /* 0x0000000aff1b7212 */ /* 0x000fe400078e33ff */
[-C--:B------:R-:W-:Y:S01]  /*7ec0*/  SHF.R.U32.HI R11, RZ, R28.reuse, R7 ;  /* 0x0000001cff0b7219 */ /* 0x080fe20000011607 */
[----:B------:R-:W3:Y:S01]  /*7ed0*/  LDC R32, c[0x0][0x638] ;  /* 0x00018e00ff207b82 */ /* 0x000ee20000000800 */
[----:B------:R-:W-:Y:S01]  /*7ee0*/  SHF.L.U32 R26, R13, R28, RZ ;  /* 0x0000001c0d1a7219 */ /* 0x000fe200000006ff */
[----:B------:R-:W-:-:S06]  /*7ef0*/  IMAD.MOV.U32 R10, RZ, RZ, R21 ;  /* 0x000000ffff0a7224 */ /* 0x000fcc00078e0015 */
[----:B------:R-:W0:Y:S01]  /*7f00*/  LDC R33, c[0x0][0x610] ;  /* 0x00018400ff217b82 */ /* 0x000e220000000800 */
[----:B----4-:R-:W-:Y:S05]  /*7f10*/  @!P0 BRA `(.L_x_171) ;  /* 0x0000000000288947 */ /* 0x010fea0003800000 */
[----:B------:R-:W4:Y:S02]  /*7f20*/  LDC R10, c[0x0][0x64c] ;  /* 0x00019300ff0a7b82 */ /* 0x000f240000000800 */
[----:B----4-:R-:W-:-:S05]  /*7f30*/  IADD3 R7, P0, R21, R10, RZ ;  /* 0x0000000a15077210 */ /* 0x010fca0007f1e0ff */
[----:B------:R-:W-:-:S04]  /*7f40*/  IMAD.X R17, RZ, RZ, R11, P0 ;  /* 0x000000ffff117224 */ /* 0x000fc800000e060b */
[----:B------:R-:W-:-:S04]  /*7f50*/  IMAD.WIDE.U32 R10, R17, R30, RZ ;  /* 0x0000001e110a7225 */ /* 0x000fc800078e00ff */
[----:B0-----:R-:W-:-:S04]  /*7f60*/  IMAD.WIDE.U32 R12, P0, R7, R31, R10 ;  /* 0x0000001f070c7225 */ /* 0x001fc8000780000a */
[----:B------:R-:W-:-:S04]  /*7f70*/  IMAD.WIDE.U32 R10, R7, R30, RZ ;  /* 0x0000001e070a7225 */ /* 0x000fc800078e00ff */
[----:B------:R-:W-:Y:S01]  /*7f80*/  IMAD.X R15, RZ, RZ, RZ, P0 ;  /* 0x000000ffff0f7224 */ /* 0x000fe200000e06ff */
[----:B------:R-:W-:Y:S01]  /*7f90*/  IADD3 RZ, P0, R11, R12, RZ ;  /* 0x0000000c0bff7210 */ /* 0x000fe20007f1e0ff */
[----:B------:R-:W-:-:S04]  /*7fa0*/  IMAD.MOV.U32 R14, RZ, RZ, R13 ;  /* 0x000000ffff0e7224 */ /* 0x000fc800078e000d */
[----:B------:R-:W-:-:S08]  /*7fb0*/  IMAD.WIDE.U32.X R10, R17, R31, R14, P0 ;  /* 0x0000001f110a7225 */ /* 0x000fd000000e040e */
.L_x_171:
[----:B--2---:R-:W-:Y:S01]  /*7fc0*/  SHF.R.U64 R7, R10, R29, R11 ;  /* 0x0000001d0a077219 */ /* 0x004fe2000000120b */
[----:B0-----:R-:W-:Y:S01]  /*7fd0*/  VIADD R11, R22, 0xffffffff ;  /* 0xffffffff160b7836 */ /* 0x001fe20000000000 */
[----:B------:R-:W-:Y:S01]  /*7fe0*/  LOP3.LUT R28, R16, R27, RZ, 0xc0, !PT ;  /* 0x0000001b101c7212 */ /* 0x000fe200078ec0ff */
[----:B------:R-:W-:Y:S02]  /*7ff0*/  IMAD.MOV R20, RZ, RZ, -R20 ;  /* 0x000000ffff147224 */ /* 0x000fe400078e0a14 */
[----:B------:R-:W-:Y:S01]  /*8000*/  IMAD.MOV R10, RZ, RZ, -R7 ;  /* 0x000000ffff0a7224 */ /* 0x000fe200078e0a07 */
[----:B------:R-:W-:Y:S01]  /*8010*/  LOP3.LUT R18, R18, R11, RZ, 0xc0, !PT ;  /* 0x0000000b12127212 */ /* 0x000fe200078ec0ff */
[----:B------:R-:W-:Y:S02]  /*8020*/  IMAD R28, R26, R7, R28 ;  /* 0x000000071a1c7224 */ /* 0x000fe400078e021c */
[----:B-1----:R-:W-:Y:S02]  /*8030*/  @P2 IMAD R25, R23, R20, R24 ;  /* 0x0000001417192224 */ /* 0x002fe400078e0218 */
[----:B---3--:R-:W-:-:S02]  /*8040*/  IMAD R7, R10, R32, R21 ;  /* 0x000000200a077224 */ /* 0x008fc400078e0215 */
[----:B------:R-:W-:Y:S02]  /*8050*/  IMAD R28, R28, R33, R25 ;  /* 0x000000211c1c7224 */ /* 0x000fe400078e0219 */
[----:B------:R-:W-:Y:S02]  /*8060*/  IMAD R7, R7, R22, R18 ;  /* 0x0000001607077224 */ /* 0x000fe400078e0212 */
[----:B------:R-:W-:-:S03]  /*8070*/  IMAD.MOV.U32 R10, RZ, RZ, 0x1 ;  /* 0x00000001ff0a7424 */ /* 0x000fc600078e00ff */
[----:B------:R-:W-:Y:S02]  /*8080*/  SEL R11, R7, R28, !P2 ;  /* 0x0000001c070b7207 */ /* 0x000fe40005000000 */
[----:B------:R-:W-:Y:S01]  /*8090*/  SEL R28, R28, R7, !P2 ;  /* 0x000000071c1c7207 */ /* 0x000fe20005000000 */
[----:B------:R-:W-:-:S07]  /*80a0*/  IMAD.MOV.U32 R7, RZ, RZ, R19 ;  /* 0x000000ffff077224 */ /* 0x000fce00078e0013 */
.L_x_169:
[----:B------:R-:W-:Y:S01]  /*80b0*/  LOP3.LUT P0, RZ, R10, 0xff, RZ, 0xc0, !PT ;  /* 0x000000ff0aff7812 */ /* 0x000fe2000780c0ff */
[----:B------:R-:W-:-:S12]  /*80c0*/  IMAD.MOV.U32 R10, RZ, RZ, R28 ;  /* 0x000000ffff0a7224 */ /* 0x000fd800078e001c */
[----:B------:R-:W-:Y:S05]  /*80d0*/  @P0 BRA `(.L_x_172) ;  /* 0xffffff9400100947 */ /* 0x000fea000383ffff */
[----:B------:R-:W-:Y:S05]  /*80e0*/  EXIT ;  /* 0x000000000000794d */ /* 0x000fea0003800000 */
.L_x_8:
        /* <DEDUP_REMOVED lines=26> */
.L_x_174:
[----:B------:R-:W0:Y:S01]  /*8290*/  LDC.64 R28, c[0x0][0x640] ;  /* 0x00019000ff1c7b82 */ /* 0x000e220000000a00 */
[-CC-:B------:R-:W-:Y:S01]  /*82a0*/  SHF.R.U64 R21, R16, R6.reuse, R17.reuse ;  /* 0x0000000610157219 */ /* 0x180fe20000001211 */
[----:B------:R-:W-:Y:S01]  /*82b0*/  IMAD.MOV.U32 R31, RZ, RZ, 0x1 ;  /* 0x00000001ff1f7424 */ /* 0x000fe200078e00ff */
[----:B------:R-:W-:Y:S02]  /*82c0*/  SHF.R.U32.HI R5, RZ, R6, R17 ;  /* 0x00000006ff057219 */ /* 0x000fe40000011611 */
        /* <DEDUP_REMOVED lines=9> */
[----:B0-----:R-:W-:Y:S01]  /*8360*/  ISETP.NE.U32.AND P0, PT, R28, RZ, PT ;  /* 0x000000ff1c00720c */ /* 0x001fe20003f05070 */
[----:B------:R-:W-:-:S03]  /*8370*/  IMAD.MOV.U32 R11, RZ, RZ, -0x1 ;  /* 0xffffffffff0b7424 */ /* 0x000fc600078e00ff */
[----:B------:R-:W-:Y:S02]  /*8380*/  ISETP.NE.AND.EX P0, PT, R29, RZ, PT, P0 ;  /* 0x000000ff1d00720c */ /* 0x000fe40003f05300 */
[----:B------:R-:W0:Y:S01]  /*8390*/  LDC R24, c[0x0][0x600] ;  /* 0x00018000ff187b82 */ /* 0x000e220000000800 */
[-CC-:B-1----:R-:W-:Y:S02]  /*83a0*/  SHF.R.U64 R18, R10, R14.reuse, R5.reuse ;  /* 0x0000000e0a127219 */ /* 0x182fe40000001205 */
[----:B------:R-:W-:-:S05]  /*83b0*/  SHF.R.U32.HI R5, RZ, R14, R5 ;  /* 0x0000000eff057219 */ /* 0x000fca0000011605 */
        /* <DEDUP_REMOVED lines=21> */
.L_x_175:
[----:B-1----:R-:W-:Y:S01]  /*8510*/  SHF.R.U64 R6, R10, R25, R11 ;  /* 0x000000190a067219 */ /* 0x002fe2000000120b */
[----:B0-----:R-:W-:Y:S01]  /*8520*/  VIADD R11, R24, 0xffffffff ;  /* 0xffffffff180b7836 */ /* 0x001fe20000000000 */
[----:B------:R-:W-:Y:S01]  /*8530*/  SHF.L.U32 R9, R31, R26, RZ ;  /* 0x0000001a1f097219 */ /* 0x000fe200000006ff */
[----:B------:R-:W-:Y:S01]  /*8540*/  @P2 IMAD R12, R13, R20, R8 ;  /* 0x000000140d0c2224 */ /* 0x000fe200078e0208 */
[----:B------:R-:W-:Y:S01]  /*8550*/  LOP3.LUT R5, R22, R33, RZ, 0xc0, !PT ;  /* 0x0000002116057212 */ /* 0x000fe200078ec0ff */
[----:B------:R-:W-:Y:S01]  /*8560*/  IMAD.MOV R10, RZ, RZ, -R6 ;  /* 0x000000ffff0a7224 */ /* 0x000fe200078e0a06 */
[----:B------:R-:W-:Y:S01]  /*8570*/  LOP3.LUT R18, R18, R11, RZ, 0xc0, !PT ;  /* 0x0000000b12127212 */ /* 0x000fe200078ec0ff */
[----:B------:R-:W-:Y:S02]  /*8580*/  IMAD.MOV.U32 R8, RZ, RZ, 0x1 ;  /* 0x00000001ff087424 */ /* 0x000fe400078e00ff */
[----:B------:R-:W-:Y:S02]  /*8590*/  IMAD R9, R9, R6, R5 ;  /* 0x0000000609097224 */ /* 0x000fe400078e0205 */
[----:B--2---:R-:W-:-:S02]  /*85a0*/  IMAD R5, R10, R27, R23 ;  /* 0x0000001b0a057224 */ /* 0x004fc400078e0217 */
[----:B---3--:R-:W-:Y:S02]  /*85b0*/  IMAD R6, R9, R30, R12 ;  /* 0x0000001e09067224 */ /* 0x008fe400078e020c */
[----:B------:R-:W-:Y:S01]  /*85c0*/  IMAD R9, R5, R24, R18 ;  /* 0x0000001805097224 */ /* 0x000fe200078e0212 */
[----:B------:R-:W-:Y:S01]  /*85d0*/  PRMT R5, R8, 0x7610, R5 ;  /* 0x0000761008057816 */ /* 0x000fe20000000005 */
[----:B------:R-:W-:-:S03]  /*85e0*/  IMAD.MOV.U32 R16, RZ, RZ, R21 ;  /* 0x000000ffff107224 */ /* 0x000fc600078e0015 */
[----:B------:R-:W-:Y:S02]  /*85f0*/  SEL R17, R9, R6, !P2 ;  /* 0x0000000609117207 */ /* 0x000fe40005000000 */
[----:B------:R-:W-:-:S07]  /*8600*/  SEL R6, R6, R9, !P2 ;  /* 0x0000000906067207 */ /* 0x000fce0005000000 */
.L_x_173:
[----:B------:R-:W-:-:S08]  /*8610*/  NOP ;  /* 0x0000000000007918 */ /* 0x000fd00000000000 */
[----:B------:R-:W0:-:S00]  /*8620*/  USETMAXREG.DEALLOC.CTAPOOL 0x28 ;  /* 0x00000028000079c8 */ /* 0x000e0000080e0500 */
[----:B0-----:R-:W-:-:S13]  /*8630*/  ISETP.NE.AND P0, PT, R7, RZ, PT ;  /* 0x000000ff0700720c */ /* 0x001fda0003f05270 */
[----:B------:R-:W-:Y:S05]  /*8640*/  @P0 EXIT ;  /* 0x000000000000094d */ /* 0x000fea0003800000 */
[----:B------:R-:W-:Y:S01]  /*8650*/  LOP3.LUT P0, RZ, R5, 0xff, RZ, 0xc0, !PT ;  /* 0x000000ff05ff7812 */ /* 0x000fe2000780c0ff */
[----:B------:R-:W-:Y:S02]  /*8660*/  IMAD.MOV.U32 R11, RZ, RZ, 0x1 ;  /* 0x00000001ff0b7424 */ /* 0x000fe400078e00ff */
[----:B------:R-:W-:-:S10]  /*8670*/  IMAD.MOV.U32 R5, RZ, RZ, RZ ;  /* 0x000000ffff057224 */ /* 0x000fd400078e00ff */
[----:B------:R-:W-:Y:S05]  /*8680*/  @!P0 BRA `(.L_x_176) ;  /* 0x0000000c00848947 */ /* 0x000fea0003800000 */
[----:B------:R-:W0:Y:S01]  /*8690*/  LDC R5, c[0x0][0x28c] ;  /* 0x0000a300ff057b82 */ /* 0x000e220000000800 */
[----:B------:R-:W-:Y:S01]  /*86a0*/  UMOV UR17, 0x1 ;  /* 0x0000000100117882 */ /* 0x000fe20000000000 */
[----:B------:R-:W-:Y:S01]  /*86b0*/  ULDC UR9, c[0x0][0xc] ;  /* 0x0000030000097ab9 */ /* 0x000fe20000000800 */
[----:B------:R-:W-:Y:S01]  /*86c0*/  ULDC UR15, c[0x0][0x10] ;  /* 0x00000400000f7ab9 */ /* 0x000fe20000000800 */
[----:B------:R-:W-:Y:S01]  /*86d0*/  ULDC UR5, c[0x0][0x658] ;  /* 0x0001960000057ab9 */ /* 0x000fe20000000800 */
[----:B------:R-:W-:Y:S01]  /*86e0*/  UMOV UR7, 0xffffffff ;  /* 0xffffffff00077882 */ /* 0x000fe20000000000 */
[----:B------:R-:W-:Y:S01]  /*86f0*/  BSSY B0, `(.L_x_176) ;  /* 0x00000da000007945 */ /* 0x000fe20003800000 */
[----:B------:R-:W-:Y:S01]  /*8700*/  USHF.L.U32 UR7, UR7, UR5, URZ ;  /* 0x0000000507077299 */ /* 0x000fe2000800063f */
[----:B------:R-:W1:Y:S01]  /*8710*/  S2UR UR8, SR_CgaCtaId ;  /* 0x00000000000879c3 */ /* 0x000e620000008800 */
[----:B------:R-:W-:Y:S01]  /*8720*/  IMAD.MOV.U32 R14, RZ, RZ, 0x1 ;  /* 0x00000001ff0e7424 */ /* 0x000fe200078e00ff */
[----:B------:R-:W-:Y:S01]  /*8730*/  LOP3.LUT R15, R4, 0x2, RZ, 0xfc, !PT ;  /* 0x00000002040f7812 */ /* 0x000fe200078efcff */
[----:B------:R-:W-:Y:S01]  /*8740*/  IMAD.MOV.U32 R11, RZ, RZ, 0x1 ;  /* 0x00000001ff0b7424 */ /* 0x000fe200078e00ff */
[----:B------:R-:W-:Y:S01]  /*8750*/  ULDC UR4, c[0x0][0x600] ;  /* 0x0001800000047ab9 */ /* 0x000fe20000000800 */
[----:B------:R-:W-:Y:S01]  /*8760*/  UMOV UR16, 0x1111 ;  /* 0x0000111100107882 */ /* 0x000fe20000000000 */
[----:B------:R-:W-:-:S02]  /*8770*/  UIADD3 UR4, UR4, -0x1, URZ ;  /* 0xffffffff04047890 */ /* 0x000fc4000fffe03f */
[----:B------:R-:W-:Y:S02]  /*8780*/  USHF.L.U32 UR5, UR17, UR5, URZ ;  /* 0x0000000511057299 */ /* 0x000fe4000800063f */
[----:B------:R-:W-:Y:S01]  /*8790*/  ULOP3.LUT UR7, URZ, UR7, URZ, 0x33, !UPT ;  /* 0x000000073f077292 */ /* 0x000fe2000f8e333f */
[----:B------:R-:W-:Y:S01]  /*87a0*/  ULDC.64 UR30, c[0x0][0x198] ;  /* 0x00006600001e7ab9 */ /* 0x000fe20000000a00 */
[----:B0-----:R-:W-:-:S05]  /*87b0*/  VIADD R5, R5, 0x1f ;  /* 0x0000001f05057836 */ /* 0x001fca0000000000 */
[----:B------:R-:W-:Y:S01]  /*87c0*/  SHF.R.S32.HI R8, RZ, 0x1f, R5 ;  /* 0x0000001fff087819 */ /* 0x000fe20000011405 */
[----:B-1----:R-:W-:-:S03]  /*87d0*/  USHF.R.U32.HI UR27, URZ, 0x2, UR8 ;  /* 0x000000023f1b7899 */ /* 0x002fc60008011608 */
[----:B------:R-:W-:Y:S01]  /*87e0*/  LEA.HI R8, R8, R5, RZ, 0x5 ;  /* 0x0000000508087211 */ /* 0x000fe200078f28ff */
[----:B------:R-:W-:Y:S01]  /*87f0*/  ULOP3.LUT UR10, UR8, 0x3, URZ, 0xc0, !UPT ;  /* 0x00000003080a7892 */ /* 0x000fe2000f8ec03f */
[----:B------:R-:W-:Y:S01]  /*8800*/  IMAD.MOV.U32 R5, RZ, RZ, RZ ;  /* 0x000000ffff057224 */ /* 0x000fe200078e00ff */
[----:B------:R-:W-:Y:S01]  /*8810*/  USHF.L.U32 UR6, UR8, 0x5, URZ ;  /* 0x0000000508067899 */ /* 0x000fe2000800063f */
[----:B------:R-:W-:Y:S01]  /*8820*/  SHF.R.S32.HI R12, RZ, 0x5, R8 ;  /* 0x00000005ff0c7819 */ /* 0x000fe20000011408 */
[----:B------:R-:W-:Y:S02]  /*8830*/  USHF.L.U32 UR28, UR8, 0xa, URZ ;  /* 0x0000000a081c7899 */ /* 0x000fe4000800063f */
[----:B------:R-:W-:Y:S02]  /*8840*/  ULOP3.LUT UR8, UR8, 0xfffffffc, URZ, 0xc0, !UPT ;  /* 0xfffffffc08087892 */ /* 0x000fe4000f8ec03f */
[----:B------:R-:W-:Y:S01]  /*8850*/  UISETP.GT.U32.AND UP0, UPT, UR10, 0xffff, UPT ;  /* 0x0000ffff0a00788c */ /* 0x000fe2000bf04070 */
[----:B------:R-:W-:Y:S01]  /*8860*/  VIADD R10, R12, 0x1 ;  /* 0x000000010c0a7836 */ /* 0x000fe20000000000 */
[----:B------:R-:W-:-:S02]  /*8870*/  ULOP3.LUT UR12, UR8, 0x1, URZ, 0xfc, !UPT ;  /* 0x00000001080c7892 */ /* 0x000fc4000f8efc3f */
[----:B------:R-:W-:Y:S02]  /*8880*/  ULOP3.LUT UR13, UR8, 0x2, URZ, 0xfc, !UPT ;  /* 0x00000002080d7892 */ /* 0x000fe4000f8efc3f */
[----:B------:R-:W-:Y:S02]  /*8890*/  USHF.L.U32 UR11, UR17, UR8, URZ ;  /* 0x00000008110b7299 */ /* 0x000fe4000800063f */
[----:B------:R-:W-:Y:S02]  /*88a0*/  ULOP3.LUT UR14, UR8, 0x3, URZ, 0xfc, !UPT ;  /* 0x00000003080e7892 */ /* 0x000fe4000f8efc3f */
[----:B------:R-:W-:Y:S02]  /*88b0*/  UIMAD.WIDE.U32 UR8, UR9, UR15, URZ ;  /* 0x0000000f090872a5 */ /* 0x000fe4000f8e003f */
[----:B------:R-:W-:Y:S02]  /*88c0*/  USHF.L.U32 UR12, UR17, UR12, URZ ;  /* 0x0000000c110c7299 */ /* 0x000fe4000800063f */
[----:B------:R-:W-:-:S02]  /*88d0*/  USHF.L.U32 UR13, UR17, UR13, URZ ;  /* 0x0000000d110d7299 */ /* 0x000fc4000800063f */
[----:B------:R-:W-:Y:S01]  /*88e0*/  USEL UR10, UR10, 0xffff, !UP0 ;  /* 0x0000ffff0a0a7887 */ /* 0x000fe2000c000000 */
[----:B------:R-:W-:Y:S01]  /*88f0*/  ULDC UR15, c[0x0][0x14] ;  /* 0x00000500000f7ab9 */ /* 0x000fe20000000800 */
[----:B------:R-:W-:Y:S02]  /*8900*/  USHF.L.U32 UR14, UR17, UR14, URZ ;  /* 0x0000000e110e7299 */ /* 0x000fe4000800063f */
[----:B------:R-:W-:Y:S02]  /*8910*/  UIMAD.WIDE.U32 UR22, UR8, UR15, URZ ;  /* 0x0000000f081672a5 */ /* 0x000fe4000f8e003f */
[----:B------:R-:W-:Y:S02]  /*8920*/  UIMAD UR8, UR9, UR15, URZ ;  /* 0x0000000f090872a4 */ /* 0x000fe4000f8e023f */
[----:B------:R-:W-:Y:S02]  /*8930*/  ULOP3.LUT UR11, UR13, UR11, UR12, 0xfe, !UPT ;  /* 0x0000000b0d0b7292 */ /* 0x000fe4000f8efe0c */
[----:B------:R-:W-:-:S02]  /*8940*/  ULOP3.LUT UR10, UR10, 0xffff, URZ, 0xc0, !UPT ;  /* 0x0000ffff0a0a7892 */ /* 0x000fc4000f8ec03f */
[----:B------:R-:W-:Y:S02]  /*8950*/  ULOP3.LUT UR6, UR6, 0x60, URZ, 0xc0, !UPT ;  /* 0x0000006006067892 */ /* 0x000fe4000f8ec03f */
[----:B------:R-:W-:Y:S02]  /*8960*/  UIADD3 UR13, UR23, UR8, URZ ;  /* 0x00000008170d7290 */ /* 0x000fe4000fffe03f */
[----:B------:R-:W-:Y:S02]  /*8970*/  ULOP3.LUT UR14, UR11, UR14, URZ, 0xfc, !UPT ;  /* 0x0000000e0b0e7292 */ /* 0x000fe4000f8efc3f */
[----:B------:R-:W-:-:S12]  /*8980*/  USHF.L.U32 UR15, UR16, UR10, URZ ;  /* 0x0000000a100f7299 */ /* 0x000fd8000800063f */
.L_x_187:
[----:B------:R-:W-:-:S03]  /*8990*/  UMOV UR8, 0xffffffff ;  /* 0xffffffff00087882 */ /* 0x000fc60000000000 */
[----:B------:R-:W-:Y:S05]  /*89a0*/  BRA.DIV UR8, `(.L_x_177) ;  /* 0x0000001e080c7947 */ /* 0x000fea000b800000 */
[----:B------:R-:W-:-:S13]  /*89b0*/  ELECT P0, URZ, PT ;  /* 0x00000000003f782f */ /* 0x000fda0003800000 */
.L_x_222:
[----:B------:R-:W0:Y:S01]  /*89c0*/  LDC R7, c[0x0][0x28c] ;  /* 0x0000a300ff077b82 */ /* 0x000e220000000800 */
[----:B------:R-:W-:Y:S01]  /*89d0*/  BSSY B1, `(.L_x_178) ;  /* 0x000003b000017945 */ /* 0x000fe20003800000 */
[----:B0-----:R-:W-:-:S13]  /*89e0*/  ISETP.LT.OR P0, PT, R7, 0x1, !P0 ;  /* 0x000000010700780c */ /* 0x001fda0004701670 */
[----:B------:R-:W-:Y:S05]  /*89f0*/  @P0 BRA `(.L_x_179) ;  /* 0x0000000000e00947 */ /* 0x000fea0003800000 */
[----:B------:R-:W-:Y:S01]  /*8a00*/  LEA R9, R6, UR27, 0x2 ;  /* 0x0000001b06097c11 */ /* 0x000fe2000f8e10ff */
[----:B------:R-:W-:Y:S01]  /*8a10*/  IMAD.MOV.U32 R20, RZ, RZ, RZ ;  /* 0x000000ffff147224 */ /* 0x000fe200078e00ff */
[----:B------:R-:W-:Y:S01]  /*8a20*/  LEA R17, R17, UR6, 0x7 ;  /* 0x0000000611117c11 */ /* 0x000fe2000f8e38ff */
[----:B------:R-:W-:Y:S02]  /*8a30*/  IMAD.MOV.U32 R6, RZ, RZ, R10 ;  /* 0x000000ffff067224 */ /* 0x000fe400078e000a */
[----:B------:R-:W-:Y:S02]  /*8a40*/  IMAD.MOV.U32 R7, RZ, RZ, R11 ;  /* 0x000000ffff077224 */ /* 0x000fe400078e000b */
[----:B------:R-:W-:Y:S02]  /*8a50*/  IMAD.MOV.U32 R8, RZ, RZ, R5 ;  /* 0x000000ffff087224 */ /* 0x000fe400078e0005 */
[----:B------:R-:W-:-:S07]  /*8a60*/  IMAD.SHL.U32 R19, R9, 0x20, RZ ;  /* 0x0000002009137824 */ /* 0x000fce00078e00ff */
.L_x_182:
[----:B------:R-:W0:Y:S01]  /*8a70*/  S2R R18, SR_CgaCtaId ;  /* 0x0000000000127919 */ /* 0x000e220000008800 */
[----:B------:R-:W-:Y:S02]  /*8a80*/  MOV R9, 0x400 ;  /* 0x0000040000097802 */ /* 0x000fe40000000f00 */
[----:B------:R-:W-:-:S13]  /*8a90*/  LOP3.LUT P1, RZ, R0, 0x7f, RZ, 0xc0, !PT ;  /* 0x0000007f00ff7812 */ /* 0x000fda000782c0ff */
[----:B------:R-:W1:Y:S01]  /*8aa0*/  @!P1 LDC R13, c[0x0][0x500] ;  /* 0x00014000ff0d9b82 */ /* 0x000e620000000800 */
[----:B0-----:R-:W-:Y:S02]  /*8ab0*/  LEA R21, R18, R9, 0x18 ;  /* 0x0000000912157211 */ /* 0x001fe400078ec0ff */
[----:B------:R-:W-:-:S03]  /*8ac0*/  SHF.L.U32 R9, R7, 0x1f, RZ ;  /* 0x0000001f07097819 */ /* 0x000fc600000006ff */
[----:B------:R-:W-:-:S04]  /*8ad0*/  IMAD R18, R8, 0x8, R21 ;  /* 0x0000000808127824 */ /* 0x000fc800078e0215 */
[----:B------:R-:W0:Y:S02]  /*8ae0*/  SYNCS.PHASECHK.TRANS64.TRYWAIT P0, [R18+URZ+0xe0], R9 ;  /* 0x0000e009120075a7 */ /* 0x000e24000800017f */
[----:B01----:R-:W-:Y:S05]  /*8af0*/  @!P0 BRA `(.L_x_180) ;  /* 0x0000001800d88947 */ /* 0x003fea0003800000 */
.L_x_223:
[----:B0-----:R-:W-:Y:S01]  /*8b00*/  PRMT R9, R15, 0x9910, RZ ;  /* 0x000099100f097816 */ /* 0x001fe200000000ff */
[----:B------:R0:W-:Y:S03]  /*8b10*/  @!P1 SYNCS.ARRIVE.TRANS64 RZ, [R18+URZ], R13 ;  /* 0x0000000d12ff99a7 */ /* 0x0001e6000800003f */
[----:B------:R-:W-:-:S13]  /*8b20*/  ISETP.NE.AND P0, PT, R9, 0x2, PT ;  /* 0x000000020900780c */ /* 0x000fda0003f05270 */
[----:B0-----:R-:W-:Y:S05]  /*8b30*/  @P0 BRA `(.L_x_181) ;  /* 0x0000000000040947 */ /* 0x001fea0003800000 */
[----:B------:R-:W-:Y:S01]  /*8b40*/  BPT.TRAP 0x1 ;  /* 0x000000040000795c */ /* 0x000fe20000300000 */
.L_x_181:
[----:B------:R-:W-:Y:S01]  /*8b50*/  R2UR UR8, R8 ;  /* 0x00000000080872ca */ /* 0x000fe200000e0000 */
[----:B------:R-:W-:Y:S01]  /*8b60*/  VIADD R6, R6, 0xffffffff ;  /* 0xffffffff06067836 */ /* 0x000fe20000000000 */
[----:B------:R-:W-:Y:S01]  /*8b70*/  R2UR UR24, R21 ;  /* 0x00000000151872ca */ /* 0x000fe200000e0000 */
[----:B------:R-:W-:Y:S01]  /*8b80*/  UIADD3 UR16, UP0, UR30, 0xf0, URZ ;  /* 0x000000f01e107890 */ /* 0x000fe2000ff1e03f */
[----:B------:R-:W-:Y:S01]  /*8b90*/  R2UR UR25, R19 ;  /* 0x00000000131972ca */ /* 0x000fe200000e0000 */
[----:B------:R-:W-:Y:S01]  /*8ba0*/  UIADD3 UR32, UP1, UR30, 0x1f0, URZ ;  /* 0x000001f01e207890 */ /* 0x000fe2000ff3e03f */
[----:B------:R-:W-:Y:S01]  /*8bb0*/  R2UR UR9, R18 ;  /* 0x00000000120972ca */ /* 0x000fe200000e0000 */
[----:B------:R-:W-:Y:S01]  /*8bc0*/  UIADD3.X UR17, URZ, UR31, URZ, UP0, !UPT ;  /* 0x0000001f3f117290 */ /* 0x000fe200087fe43f */
[----:B------:R-:W-:Y:S01]  /*8bd0*/  R2UR UR10, R20 ;  /* 0x00000000140a72ca */ /* 0x000fe200000e0000 */
[----:B------:R-:W-:Y:S01]  /*8be0*/  UPRMT UR20, URZ, 0x5410, UR15 ;  /* 0x000054103f147896 */ /* 0x000fe2000800000f */
[----:B------:R-:W-:Y:S01]  /*8bf0*/  R2UR UR12, R16 ;  /* 0x00000000100c72ca */ /* 0x000fe200000e0000 */
[----:B------:R-:W-:Y:S01]  /*8c00*/  VIADD R8, R8, 0x1 ;  /* 0x0000000108087836 */ /* 0x000fe20000000000 */
[----:B------:R-:W-:Y:S01]  /*8c10*/  R2UR UR26, R17 ;  /* 0x00000000111a72ca */ /* 0x000fe200000e0000 */
[----:B------:R-:W-:Y:S01]  /*8c20*/  USHF.L.U32 UR8, UR8, 0xc, URZ ;  /* 0x0000000c08087899 */ /* 0x000fe2000800063f */
[----:B------:R-:W-:Y:S01]  /*8c30*/  ISETP.GT.AND P1, PT, R6, 0x1, PT ;  /* 0x000000010600780c */ /* 0x000fe20003f24270 */
[----:B------:R-:W-:Y:S01]  /*8c40*/  UPRMT UR29, URZ, 0x5410, UR14 ;  /* 0x000054103f1d7896 */ /* 0x000fe2000800000e */
[----:B------:R-:W-:Y:S01]  /*8c50*/  ISETP.NE.AND P0, PT, R8, 0x1c, PT ;  /* 0x0000001c0800780c */ /* 0x000fe20003f05270 */
[----:B------:R-:W-:Y:S01]  /*8c60*/  ULEA UR11, UR27, UR8, 0xa ;  /* 0x000000081b0b7291 */ /* 0x000fe2000f8e503f */
[----:B------:R-:W-:Y:S01]  /*8c70*/  VIADD R20, R20, 0x20 ;  /* 0x0000002014147836 */ /* 0x000fe20000000000 */
[----:B------:R-:W-:Y:S01]  /*8c80*/  ULOP3.LUT UR8, UR8, 0xc00, UR28, 0xf8, !UPT ;  /* 0x00000c0008087892 */ /* 0x000fe2000f8ef81c */
[----:B------:R-:W-:Y:S01]  /*8c90*/  SEL R18, RZ, 0x1, P0 ;  /* 0x00000001ff127807 */ /* 0x000fe20000000000 */
[----:B------:R-:W-:Y:S01]  /*8ca0*/  UIADD3 UR21, UR24, 0x280, UR11 ;  /* 0x0000028018157890 */ /* 0x000fe2000fffe00b */
[----:B------:R-:W-:Y:S01]  /*8cb0*/  SEL R8, R8, RZ, P0 ;  /* 0x000000ff08087207 */ /* 0x000fe20000000000 */
[----:B------:R-:W-:Y:S01]  /*8cc0*/  UIADD3 UR24, UR24, 0x1c280, UR8 ;  /* 0x0001c28018187890 */ /* 0x000fe2000fffe008 */
[----:B------:R-:W-:Y:S01]  /*8cd0*/  LOP3.LUT R7, R7, R18, RZ, 0x3c, !PT ;  /* 0x0000001207077212 */ /* 0x000fe200078e3cff */
[----:B------:R-:W-:Y:S01]  /*8ce0*/  UIADD3.X UR33, URZ, UR31, URZ, UP1, !UPT ;  /* 0x0000001f3f217290 */ /* 0x000fe20008ffe43f */
[----:B------:R-:W-:Y:S01]  /*8cf0*/  UMOV UR18, 0x0 ;  /* 0x0000000000127882 */ /* 0x000fe20000000000 */
[----:B------:R-:W-:Y:S01]  /*8d00*/  UMOV UR19, 0x10000000 ;  /* 0x1000000000137882 */ /* 0x000fe20000000000 */
[----:B------:R-:W-:Y:S01]  /*8d10*/  UMOV UR11, UR25 ;  /* 0x00000019000b7c82 */ /* 0x000fe20008000000 */
[----:B------:R-:W-:-:S02]  /*8d20*/  UMOV UR8, UR21 ;  /* 0x0000001500087c82 */ /* 0x000fc40008000000 */
[----:B------:R0:W-:Y:S02]  /*8d30*/  UTMALDG.3D.MULTICAST [UR8], [UR16], UR20, desc[UR18] ;  /* 0x00001208100073b4 */ /* 0x0001e40008011814 */
[----:B0-----:R-:W-:Y:S01]  /*8d40*/  UMOV UR8, UR24 ;  /* 0x0000001800087c82 */ /* 0x001fe20008000000 */
[----:B------:R-:W-:Y:S02]  /*8d50*/  UMOV UR11, UR26 ;  /* 0x0000001a000b7c82 */ /* 0x000fe40008000000 */
[----:B------:R0:W-:Y:S02]  /*8d60*/  UTMALDG.3D.MULTICAST [UR8], [UR32], UR29, desc[UR18] ;  /* 0x00001208200073b4 */ /* 0x0001e4000801181d */
[----:B0-----:R-:W-:Y:S05]  /*8d70*/  @P1 BRA `(.L_x_182) ;  /* 0xfffffffc003c1947 */ /* 0x001fea000383ffff */
.L_x_179:
[----:B------:R-:W-:Y:S05]  /*8d80*/  BSYNC B1 ;  /* 0x0000000000017941 */ /* 0x000fea0003800000 */
.L_x_178:
[----:B------:R-:W-:Y:S01]  /*8d90*/  LOP3.LUT P3, RZ, R14, 0xff, RZ, 0xc0, !PT ;  /* 0x000000ff0eff7812 */ /* 0x000fe2000786c0ff */
[C---:B------:R-:W-:Y:S01]  /*8da0*/  IMAD.IADD R5, R12.reuse, 0x1, R5 ;  /* 0x000000010c057824 */ /* 0x040fe200078e0205 */
[----:B------:R-:W-:Y:S01]  /*8db0*/  ULDC.64 UR8, c[0x0][0x650] ;  /* 0x0001940000087ab9 */ /* 0x000fe20000000a00 */
[C---:B------:R-:W-:Y:S01]  /*8dc0*/  ISETP.GE.U32.AND P1, PT, R12.reuse, 0x1c, PT ;  /* 0x0000001c0c00780c */ /* 0x040fe20003f26070 */
[----:B------:R-:W-:Y:S01]  /*8dd0*/  BSSY B1, `(.L_x_183) ;  /* 0x0000069000017945 */ /* 0x000fe20003800000 */
[----:B------:R-:W-:Y:S01]  /*8de0*/  IMAD.MOV.U32 R17, RZ, RZ, -0x1 ;  /* 0xffffffffff117424 */ /* 0x000fe200078e00ff */
[----:B------:R-:W-:Y:S01]  /*8df0*/  ISETP.GT.U32.AND P0, PT, R5, 0x1b, PT ;  /* 0x0000001b0500780c */ /* 0x000fe20003f04070 */
[----:B------:R-:W-:Y:S01]  /*8e00*/  IMAD.MOV.U32 R16, RZ, RZ, -0x1 ;  /* 0xffffffffff107424 */ /* 0x000fe200078e00ff */
[----:B------:R-:W-:Y:S02]  /*8e10*/  PRMT R14, RZ, 0x7610, R14 ;  /* 0x00007610ff0e7816 */ /* 0x000fe4000000000e */
[----:B------:R-:W-:-:S03]  /*8e20*/  ISETP.LT.U32.AND P0, PT, R12, 0x1c, P0 ;  /* 0x0000001c0c00780c */ /* 0x000fc60000701070 */
[----:B------:R-:W0:Y:S01]  /*8e30*/  @P3 S2R R7, SR_CgaCtaId ;  /* 0x0000000000073919 */ /* 0x000e220000008800 */
[----:B------:R-:W-:Y:S02]  /*8e40*/  @P3 MOV R6, 0x400 ;  /* 0x0000040000063802 */ /* 0x000fe40000000f00 */
[----:B------:R-:W-:-:S04]  /*8e50*/  SEL R8, RZ, 0x1, !P0 ;  /* 0x00000001ff087807 */ /* 0x000fc80004000000 */
[----:B------:R-:W-:Y:S02]  /*8e60*/  LOP3.LUT R11, R11, R8, RZ, 0x3c, !PT ;  /* 0x000000080b0b7212 */ /* 0x000fe400078e3cff */
[----:B0-----:R-:W-:-:S04]  /*8e70*/  @P3 LEA R6, R7, R6, 0x18 ;  /* 0x0000000607063211 */ /* 0x001fc800078ec0ff */
[----:B------:R0:W-:Y:S01]  /*8e80*/  @P3 SYNCS.ARRIVE.TRANS64.A1T0 RZ, [R6+URZ+0x1d8], RZ ;  /* 0x0001d8ff06ff39a7 */ /* 0x0001e2000810003f */
[----:B------:R-:W-:-:S04]  /*8e90*/  IADD3 R2, P3, R2, UR22, RZ ;  /* 0x0000001602027c10 */ /* 0x000fc8000ff7e0ff */
[----:B------:R-:W-:Y:S02]  /*8ea0*/  IADD3.X R3, R3, UR13, RZ, P3, !PT ;  /* 0x0000000d03037c10 */ /* 0x000fe40009ffe4ff */
[----:B------:R-:W-:Y:S02]  /*8eb0*/  ISETP.GE.U32.AND P0, PT, R2, UR8, PT ;  /* 0x0000000802007c0c */ /* 0x000fe4000bf06070 */
[----:B0-----:R-:W-:Y:S02]  /*8ec0*/  SHF.R.U32.HI R6, RZ, 0x2, R5 ;  /* 0x00000002ff067819 */ /* 0x001fe40000011605 */
[----:B------:R-:W-:-:S03]  /*8ed0*/  ISETP.GE.U32.AND.EX P0, PT, R3, UR9, PT, P0 ;  /* 0x0000000903007c0c */ /* 0x000fc6000bf06100 */
[----:B------:R-:W-:-:S04]  /*8ee0*/  IMAD.WIDE.U32 R6, R6, 0x24924925, RZ ;  /* 0x2492492506067825 */ /* 0x000fc800078e00ff */
[----:B------:R-:W-:Y:S01]  /*8ef0*/  IMAD R5, R7, -0x1c, R5 ;  /* 0xffffffe407057824 */ /* 0x000fe200078e0205 */
[--C-:B------:R-:W-:Y:S01]  /*8f00*/  @P1 LOP3.LUT R11, R11, 0x1, R7.reuse, 0x78, !PT ;  /* 0x000000010b0b1812 */ /* 0x100fe200078e7807 */
[----:B------:R-:W-:Y:S01]  /*8f10*/  IMAD.MOV.U32 R6, RZ, RZ, -0x1 ;  /* 0xffffffffff067424 */ /* 0x000fe200078e00ff */
[----:B------:R-:W-:-:S03]  /*8f20*/  PRMT R7, RZ, 0x7610, R7 ;  /* 0x00007610ff077816 */ /* 0x000fc60000000007 */
[----:B------:R-:W-:Y:S05]  /*8f30*/  @P0 BRA `(.L_x_184) ;  /* 0x0000000400480947 */ /* 0x000fea0003800000 */
[----:B------:R-:W0:Y:S01]  /*8f40*/  S2R R17, SR_CTAID.X ;  /* 0x0000000000117919 */ /* 0x000e220000002500 */
[----:B------:R-:W-:Y:S01]  /*8f50*/  ULDC.64 UR8, c[0x0][0x628] ;  /* 0x00018a0000087ab9 */ /* 0x000fe20000000a00 */
[----:B------:R-:W1:Y:S01]  /*8f60*/  LDC R18, c[0x0][0x144] ;  /* 0x00005100ff127b82 */ /* 0x000e620000000800 */
[----:B------:R-:W-:Y:S01]  /*8f70*/  ISETP.NE.U32.AND P0, PT, RZ, UR8, PT ;  /* 0x00000008ff007c0c */ /* 0x000fe2000bf05070 */
[----:B------:R-:W2:Y:S01]  /*8f80*/  S2R R13, SR_CTAID.Y ;  /* 0x00000000000d7919 */ /* 0x000ea20000002600 */
[----:B------:R-:W-:Y:S01]  /*8f90*/  ULDC UR10, c[0x0][0x150] ;  /* 0x00005400000a7ab9 */ /* 0x000fe20000000800 */
[----:B------:R-:W-:Y:S01]  /*8fa0*/  ULDC UR11, c[0x0][0x630] ;  /* 0x00018c00000b7ab9 */ /* 0x000fe20000000800 */
[----:B------:R-:W-:Y:S01]  /*8fb0*/  ISETP.NE.AND.EX P0, PT, RZ, UR9, PT, P0 ;  /* 0x00000009ff007c0c */ /* 0x000fe2000bf05300 */
[----:B------:R-:W-:Y:S01]  /*8fc0*/  IMAD.MOV.U32 R6, RZ, RZ, R2 ;  /* 0x000000ffff067224 */ /* 0x000fe200078e0002 */
[----:B0-----:R-:W-:-:S05]  /*8fd0*/  I2FP.F32.U32 R7, R17 ;  /* 0x0000001100077245 */ /* 0x001fca0000201000 */
[----:B------:R-:W-:Y:S01]  /*8fe0*/  FMUL R20, R7, UR10 ;  /* 0x0000000a07147c20 */ /* 0x000fe20008400000 */
[----:B------:R-:W-:-:S05]  /*8ff0*/  IMAD.MOV.U32 R7, RZ, RZ, R3 ;  /* 0x000000ffff077224 */ /* 0x000fca00078e0003 */
[----:B--2---:R-:W-:Y:S05]  /*9000*/  @!P0 BRA `(.L_x_185) ;  /* 0x0000000000288947 */ /* 0x004fea0003800000 */
[----:B------:R-:W-:Y:S02]  /*9010*/  ULDC UR10, c[0x0][0x634] ;  /* 0x00018d00000a7ab9 */ /* 0x000fe40000000800 */
[----:B------:R-:W-:-:S05]  /*9020*/  IADD3 R7, P0, R2, UR10, RZ ;  /* 0x0000000a02077c10 */ /* 0x000fca000ff1e0ff */
[----:B------:R-:W-:-:S04]  /*9030*/  IMAD.X R19, RZ, RZ, R3, P0 ;  /* 0x000000ffff137224 */ /* 0x000fc800000e0603 */
[----:B------:R-:W-:-:S04]  /*9040*/  IMAD.WIDE.U32 R8, R19, UR8, RZ ;  /* 0x0000000813087c25 */ /* 0x000fc8000f8e00ff */
[----:B------:R-:W-:-:S04]  /*9050*/  IMAD.WIDE.U32 R8, P0, R7, UR9, R8 ;  /* 0x0000000907087c25 */ /* 0x000fc8000f800008 */
[----:B------:R-:W-:-:S04]  /*9060*/  IMAD.WIDE.U32 R6, R7, UR8, RZ ;  /* 0x0000000807067c25 */ /* 0x000fc8000f8e00ff */
[----:B------:R-:W-:Y:S01]  /*9070*/  IMAD.MOV.U32 R6, RZ, RZ, R9 ;  /* 0x000000ffff067224 */ /* 0x000fe200078e0009 */
[----:B------:R-:W-:Y:S01]  /*9080*/  IADD3 RZ, P1, R7, R8, RZ ;  /* 0x0000000807ff7210 */ /* 0x000fe20007f3e0ff */
[----:B------:R-:W-:-:S04]  /*9090*/  IMAD.X R7, RZ, RZ, RZ, P0 ;  /* 0x000000ffff077224 */ /* 0x000fc800000e06ff */
[----:B------:R-:W-:-:S08]  /*90a0*/  IMAD.WIDE.U32.X R6, R19, UR9, R6, P1 ;  /* 0x0000000913067c25 */ /* 0x000fd000088e0406 */
.L_x_185:
[--C-:B------:R-:W-:Y:S01]  /*90b0*/  SHF.R.U64 R16, R6, UR11, R7.reuse ;  /* 0x0000000b06107c19 */ /* 0x100fe20008001207 */
[----:B------:R-:W0:Y:S01]  /*90c0*/  F2I.U32.TRUNC.NTZ R20, R20 ;  /* 0x0000001400147305 */ /* 0x000e22000020f000 */
[----:B------:R-:W-:Y:S01]  /*90d0*/  SHF.R.U32.HI R6, RZ, UR11, R7 ;  /* 0x0000000bff067c19 */ /* 0x000fe20008011607 */
[----:B------:R-:W-:Y:S01]  /*90e0*/  ULDC.64 UR8, c[0x0][0x620] ;  /* 0x0001880000087ab9 */ /* 0x000fe20000000a00 */
[----:B------:R-:W-:Y:S01]  /*90f0*/  IADD3 R9, P0, RZ, -R16, RZ ;  /* 0x80000010ff097210 */ /* 0x000fe20007f1e0ff */
[----:B------:R-:W-:-:S04]  /*9100*/  ULDC.64 UR10, c[0x0][0x640] ;  /* 0x00019000000a7ab9 */ /* 0x000fc80000000a00 */
[----:B------:R-:W-:Y:S01]  /*9110*/  IMAD.X R6, RZ, RZ, ~R6, P0 ;  /* 0x000000ffff067224 */ /* 0x000fe200000e0e06 */
[----:B------:R-:W-:-:S03]  /*9120*/  ISETP.NE.U32.AND P0, PT, RZ, UR10, PT ;  /* 0x0000000aff007c0c */ /* 0x000fc6000bf05070 */
[----:B------:R-:W-:Y:S01]  /*9130*/  IMAD R8, R6, UR8, RZ ;  /* 0x0000000806087c24 */ /* 0x000fe2000f8e02ff */
[----:B------:R-:W-:Y:S01]  /*9140*/  ISETP.NE.AND.EX P0, PT, RZ, UR11, PT, P0 ;  /* 0x0000000bff007c0c */ /* 0x000fe2000bf05300 */
[----:B------:R-:W-:Y:S01]  /*9150*/  IMAD.WIDE.U32 R6, R9, UR8, R2 ;  /* 0x0000000809067c25 */ /* 0x000fe2000f8e0002 */
[----:B------:R-:W-:-:S03]  /*9160*/  ULDC UR8, c[0x0][0x618] ;  /* 0x0001860000087ab9 */ /* 0x000fc60000000800 */
[----:B------:R-:W-:Y:S01]  /*9170*/  IMAD R9, R9, UR9, R8 ;  /* 0x0000000909097c24 */ /* 0x000fe2000f8e0208 */
[----:B------:R-:W-:Y:S01]  /*9180*/  ULDC UR9, c[0x0][0x154] ;  /* 0x0000550000097ab9 */ /* 0x000fe20000000800 */
[----:B0-----:R-:W-:Y:S02]  /*9190*/  IMAD.MOV R8, RZ, RZ, -R20 ;  /* 0x000000ffff087224 */ /* 0x001fe400078e0a14 */
[----:B------:R-:W-:Y:S01]  /*91a0*/  IMAD.IADD R7, R7, 0x1, R9 ;  /* 0x0000000107077824 */ /* 0x000fe200078e0209 */
[----:B------:R-:W0:Y:S01]  /*91b0*/  LDC R20, c[0x0][0x148] ;  /* 0x00005200ff147b82 */ /* 0x000e220000000800 */
[----:B-1----:R-:W-:Y:S01]  /*91c0*/  IMAD R17, R18, R8, R17 ;  /* 0x0000000812117224 */ /* 0x002fe200078e0211 */
[----:B------:R-:W-:Y:S02]  /*91d0*/  I2FP.F32.U32 R8, R13 ;  /* 0x0000000d00087245 */ /* 0x000fe40000201000 */
[--C-:B------:R-:W-:Y:S02]  /*91e0*/  SHF.R.U64 R18, R6, UR8, R7.reuse ;  /* 0x0000000806127c19 */ /* 0x100fe40008001207 */
[----:B------:R-:W-:Y:S01]  /*91f0*/  SHF.R.U32.HI R7, RZ, UR8, R7 ;  /* 0x00000008ff077c19 */ /* 0x000fe20008011607 */
[----:B------:R-:W-:Y:S01]  /*9200*/  FMUL R8, R8, UR9 ;  /* 0x0000000908087c20 */ /* 0x000fe20008400000 */
[----:B------:R-:W-:-:S02]  /*9210*/  ULDC UR8, c[0x0][0x608] ;  /* 0x0001820000087ab9 */ /* 0x000fc40000000800 */
[--C-:B------:R-:W-:Y:S01]  /*9220*/  SHF.R.U64 R22, R18, UR8, R7.reuse ;  /* 0x0000000812167c19 */ /* 0x100fe20008001207 */
[----:B------:R1:W2:Y:S01]  /*9230*/  F2I.U32.TRUNC.NTZ R23, R8 ;  /* 0x0000000800177305 */ /* 0x0002a2000020f000 */
[----:B------:R-:W-:Y:S01]  /*9240*/  SHF.R.U32.HI R7, RZ, UR8, R7 ;  /* 0x00000008ff077c19 */ /* 0x000fe20008011607 */
[----:B------:R-:W-:-:S03]  /*9250*/  ULDC UR8, c[0x0][0x658] ;  /* 0x0001960000087ab9 */ /* 0x000fc60000000800 */
[--C-:B------:R-:W-:Y:S02]  /*9260*/  SHF.R.U64 R19, R22, UR8, R7.reuse ;  /* 0x0000000816137c19 */ /* 0x100fe40008001207 */
[----:B------:R-:W-:-:S03]  /*9270*/  SHF.R.U32.HI R21, RZ, UR8, R7 ;  /* 0x00000008ff157c19 */ /* 0x000fc60008011607 */
[----:B------:R-:W-:Y:S02]  /*9280*/  IMAD.MOV.U32 R6, RZ, RZ, R19 ;  /* 0x000000ffff067224 */ /* 0x000fe400078e0013 */
[----:B------:R-:W-:Y:S01]  /*9290*/  IMAD.MOV.U32 R7, RZ, RZ, R21 ;  /* 0x000000ffff077224 */ /* 0x000fe200078e0015 */
[----:B-1----:R-:W-:Y:S06]  /*92a0*/  @!P0 BRA `(.L_x_186) ;  /* 0x0000000000288947 */ /* 0x002fec0003800000 */
        /* <DEDUP_REMOVED lines=10> */
.L_x_186:
[----:B------:R-:W-:Y:S01]  /*9350*/  ULDC UR8, c[0x0][0x648] ;  /* 0x0001920000087ab9 */ /* 0x000fe20000000800 */
[----:B--2---:R-:W-:Y:S01]  /*9360*/  IMAD.MOV R23, RZ, RZ, -R23 ;  /* 0x000000ffff177224 */ /* 0x004fe200078e0a17 */
[----:B------:R-:W-:Y:S01]  /*9370*/  SHF.R.U64 R7, R6, UR8, R7 ;  /* 0x0000000806077c19 */ /* 0x000fe20008001207 */
[----:B------:R-:W-:Y:S01]  /*9380*/  ULDC UR8, c[0x0][0x638] ;  /* 0x00018e0000087ab9 */ /* 0x000fe20000000800 */
[----:B------:R-:W-:Y:S01]  /*9390*/  LOP3.LUT R6, R22, UR7, RZ, 0xc0, !PT ;  /* 0x0000000716067c12 */ /* 0x000fe2000f8ec0ff */
[----:B0-----:R-:W-:Y:S01]  /*93a0*/  @P2 IMAD R17, R20, R23, R13 ;  /* 0x0000001714112224 */ /* 0x001fe200078e020d */
[----:B------:R-:W-:Y:S01]  /*93b0*/  LOP3.LUT R18, R18, UR4, RZ, 0xc0, !PT ;  /* 0x0000000412127c12 */ /* 0x000fe2000f8ec0ff */
[----:B------:R-:W-:Y:S01]  /*93c0*/  IMAD.MOV R8, RZ, RZ, -R7 ;  /* 0x000000ffff087224 */ /* 0x000fe200078e0a07 */
[----:B------:R-:W-:Y:S01]  /*93d0*/  ULDC UR9, c[0x0][0x610] ;  /* 0x0001840000097ab9 */ /* 0x000fe20000000800 */
[----:B------:R-:W-:Y:S02]  /*93e0*/  IMAD R6, R7, UR5, R6 ;  /* 0x0000000507067c24 */ /* 0x000fe4000f8e0206 */
[----:B------:R-:W-:Y:S01]  /*93f0*/  IMAD R19, R8, UR8, R19 ;  /* 0x0000000808137c24 */ /* 0x000fe2000f8e0213 */
[----:B------:R-:W-:Y:S01]  /*9400*/  ULDC UR8, c[0x0][0x600] ;  /* 0x0001800000087ab9 */ /* 0x000fe20000000800 */
[----:B------:R-:W-:-:S02]  /*9410*/  IMAD R6, R6, UR9, R17 ;  /* 0x0000000906067c24 */ /* 0x000fc4000f8e0211 */
[----:B------:R-:W-:Y:S02]  /*9420*/  IMAD R19, R19, UR8, R18 ;  /* 0x0000000813137c24 */ /* 0x000fe4000f8e0212 */
[----:B------:R-:W-:-:S03]  /*9430*/  IMAD.MOV.U32 R7, RZ, RZ, 0x1 ;  /* 0x00000001ff077424 */ /* 0x000fc600078e00ff */
[----:B------:R-:W-:Y:S02]  /*9440*/  SEL R17, R19, R6, !P2 ;  /* 0x0000000613117207 */ /* 0x000fe40005000000 */
[----:B------:R-:W-:-:S07]  /*9450*/  SEL R6, R6, R19, !P2 ;  /* 0x0000001306067207 */ /* 0x000fce0005000000 */
.L_x_184:
[----:B------:R-:W-:Y:S05]  /*9460*/  BSYNC B1 ;  /* 0x0000000000017941 */ /* 0x000fea0003800000 */
.L_x_183:
[----:B------:R-:W-:-:S13]  /*9470*/  LOP3.LUT P0, RZ, R7, 0xff, RZ, 0xc0, !PT ;  /* 0x000000ff07ff7812 */ /* 0x000fda000780c0ff */
[----:B------:R-:W-:Y:S05]  /*9480*/  @P0 BRA `(.L_x_187) ;  /* 0xfffffff400400947 */ /* 0x000fea000383ffff */
[----:B------:R-:W-:Y:S05]  /*9490*/  BSYNC B0 ;  /* 0x0000000000007941 */ /* 0x000fea0003800000 */
.L_x_176:
[----:B------:R-:W-:-:S03]  /*94a0*/  UMOV UR8, 0xffffffff ;  /* 0xffffffff00087882 */ /* 0x000fc60000000000 */
[----:B------:R-:W-:Y:S05]  /*94b0*/  BRA.DIV UR8, `(.L_x_188) ;  /* 0x00000012087c7947 */ /* 0x000fea000b800000 */
[----:B------:R-:W-:-:S13]  /*94c0*/  ELECT P0, URZ, PT ;  /* 0x00000000003f782f */ /* 0x000fda0003800000 */
.L_x_226:
[----:B------:R-:W-:Y:S04]  /*94d0*/  BSSY B0, `(.L_x_189) ;  /* 0x0000103000007945 */ /* 0x000fe80003800000 */
[----:B------:R-:W-:Y:S05]  /*94e0*/  @!P0 BRA `(.L_x_190) ;  /* 0x0000001000048947 */ /* 0x000fea0003800000 */
[----:B------:R-:W-:-:S04]  /*94f0*/  LOP3.LUT R4, R4, 0x2, RZ, 0xfc, !PT ;  /* 0x0000000204047812 */ /* 0x000fc800078efcff */
[----:B------:R-:W-:-:S13]  /*9500*/  ISETP.NE.AND P0, PT, R4, 0x3, PT ;  /* 0x000000030400780c */ /* 0x000fda0003f05270 */
[----:B------:R-:W-:Y:S05]  /*9510*/  @!P0 BRA `(.L_x_191) ;  /* 0x0000000000048947 */ /* 0x000fea0003800000 */
[----:B------:R-:W-:Y:S01]  /*9520*/  BPT.TRAP 0x1 ;  /* 0x000000040000795c */ /* 0x000fe20000300000 */
.L_x_191:
[----:B------:R-:W0:Y:S01]  /*9530*/  S2R R3, SR_CgaCtaId ;  /* 0x0000000000037919 */ /* 0x000e220000008800 */
[----:B------:R-:W-:-:S04]  /*9540*/  MOV R0, 0x400 ;  /* 0x0000040000007802 */ /* 0x000fc80000000f00 */
[----:B0-----:R-:W-:Y:S02]  /*9550*/  LEA R0, R3, R0, 0x18 ;  /* 0x0000000003007211 */ /* 0x001fe400078ec0ff */
[----:B------:R-:W-:-:S03]  /*9560*/  SHF.L.U32 R3, R11, 0x1f, RZ ;  /* 0x0000001f0b037819 */ /* 0x000fc600000006ff */
[----:B------:R-:W-:-:S04]  /*9570*/  VIADD R0, R0, 0xe0 ;  /* 0x000000e000007836 */ /* 0x000fc80000000000 */
[C---:B------:R-:W-:Y:S02]  /*9580*/  IMAD R6, R5.reuse, 0x8, R0 ;  /* 0x0000000805067824 */ /* 0x040fe400078e0200 */
[----:B------:R-:W-:Y:S02]  /*9590*/  VIADD R5, R5, 0x1 ;  /* 0x0000000105057836 */ /* 0x000fe40000000000 */
[----:B------:R-:W0:Y:S03]  /*95a0*/  SYNCS.PHASECHK.TRANS64.TRYWAIT P0, [R6+URZ], R3 ;  /* 0x00000003060075a7 */ /* 0x000e26000800017f */
[----:B------:R-:W-:-:S04]  /*95b0*/  ISETP.NE.AND P1, PT, R5, 0x1c, PT ;  /* 0x0000001c0500780c */ /* 0x000fc80003f25270 */
[----:B------:R-:W-:Y:S02]  /*95c0*/  SEL R2, RZ, 0x1, P1 ;  /* 0x00000001ff027807 */ /* 0x000fe40000800000 */
[----:B------:R-:W-:Y:S02]  /*95d0*/  SEL R5, R5, RZ, P1 ;  /* 0x000000ff05057207 */ /* 0x000fe40000800000 */
[----:B------:R-:W-:-:S03]  /*95e0*/  LOP3.LUT R8, R11, R2, RZ, 0x3c, !PT ;  /* 0x000000020b087212 */ /* 0x000fc600078e3cff */
[----:B------:R-:W-:Y:S01]  /*95f0*/  IMAD R7, R5, 0x8, R0 ;  /* 0x0000000805077824 */ /* 0x000fe200078e0200 */
[----:B------:R-:W-:Y:S01]  /*9600*/  SHF.L.U32 R4, R8, 0x1f, RZ ;  /* 0x0000001f08047819 */ /* 0x000fe200000006ff */
[----:B0-----:R-:W-:Y:S06]  /*9610*/  @!P0 BRA `(.L_x_192) ;  /* 0x0000001000448947 */ /* 0x001fec0003800000 */
.L_x_227:
[----:B------:R-:W1:Y:S01]  /*9620*/  SYNCS.PHASECHK.TRANS64.TRYWAIT P0, [R7+URZ], R4 ;  /* 0x00000004070075a7 */ /* 0x000e62000800017f */
[----:B------:R-:W-:-:S05]  /*9630*/  VIADD R2, R5, 0x1 ;  /* 0x0000000105027836 */ /* 0x000fca0000000000 */
[----:B------:R-:W-:-:S04]  /*9640*/  ISETP.NE.AND P1, PT, R2, 0x1c, PT ;  /* 0x0000001c0200780c */ /* 0x000fc80003f25270 */
[----:B0-----:R-:W-:Y:S02]  /*9650*/  SEL R3, RZ, 0x1, P1 ;  /* 0x00000001ff037807 */ /* 0x001fe40000800000 */
[----:B------:R-:W-:Y:S02]  /*9660*/  SEL R9, R2, RZ, P1 ;  /* 0x000000ff02097207 */ /* 0x000fe40000800000 */
[----:B------:R-:W-:-:S03]  /*9670*/  LOP3.LUT R8, R8, R3, RZ, 0x3c, !PT ;  /* 0x0000000308087212 */ /* 0x000fc600078e3cff */
[----:B------:R-:W-:Y:S01]  /*9680*/  IMAD R6, R9, 0x8, R0 ;  /* 0x0000000809067824 */ /* 0x000fe200078e0200 */
[----:B------:R-:W-:Y:S01]  /*9690*/  SHF.L.U32 R5, R8, 0x1f, RZ ;  /* 0x0000001f08057819 */ /* 0x000fe200000006ff */
[----:B-1----:R-:W-:Y:S06]  /*96a0*/  @!P0 BRA `(.L_x_193) ;  /* 0x0000001000348947 */ /* 0x002fec0003800000 */
.L_x_228:
[----:B------:R-:W1:Y:S01]  /*96b0*/  SYNCS.PHASECHK.TRANS64.TRYWAIT P0, [R6+URZ], R5 ;  /* 0x00000005060075a7 */ /* 0x000e62000800017f */
[----:B------:R-:W-:-:S05]  /*96c0*/  VIADD R2, R9, 0x1 ;  /* 0x0000000109027836 */ /* 0x000fca0000000000 */
[----:B------:R-:W-:-:S04]  /*96d0*/  ISETP.NE.AND P1, PT, R2, 0x1c, PT ;  /* 0x0000001c0200780c */ /* 0x000fc80003f25270 */
[----:B------:R-:W-:Y:S02]  /*96e0*/  SEL R3, RZ, 0x1, P1 ;  /* 0x00000001ff037807 */ /* 0x000fe40000800000 */
[----:B0-----:R-:W-:Y:S02]  /*96f0*/  SEL R7, R2, RZ, P1 ;  /* 0x000000ff02077207 */ /* 0x001fe40000800000 */
[----:B------:R-:W-:-:S03]  /*9700*/  LOP3.LUT R8, R8, R3, RZ, 0x3c, !PT ;  /* 0x0000000308087212 */ /* 0x000fc600078e3cff */
[----:B------:R-:W-:Y:S01]  /*9710*/  IMAD R9, R7, 0x8, R0 ;  /* 0x0000000807097824 */ /* 0x000fe200078e0200 */
[----:B------:R-:W-:Y:S01]  /*9720*/  SHF.L.U32 R4, R8, 0x1f, RZ ;  /* 0x0000001f08047819 */ /* 0x000fe200000006ff */
[----:B-1----:R-:W-:Y:S06]  /*9730*/  @!P0 BRA `(.L_x_194) ;  /* 0x0000001000248947 */ /* 0x002fec0003800000 */
.L_x_229:
[----:B------:R-:W1:Y:S01]  /*9740*/  SYNCS.PHASECHK.TRANS64.TRYWAIT P0, [R9+URZ], R4 ;  /* 0x00000004090075a7 */ /* 0x000e62000800017f */
[----:B------:R-:W-:-:S05]  /*9750*/  VIADD R2, R7, 0x1 ;  /* 0x0000000107027836 */ /* 0x000fca0000000000 */
[----:B------:R-:W-:-:S04]  /*9760*/  ISETP.NE.AND P1, PT, R2, 0x1c, PT ;  /* 0x0000001c0200780c */ /* 0x000fc80003f25270 */
[----:B------:R-:W-:Y:S02]  /*9770*/  SEL R3, RZ, 0x1, P1 ;  /* 0x00000001ff037807 */ /* 0x000fe40000800000 */
[----:B------:R-:W-:Y:S02]  /*9780*/  SEL R7, R2, RZ, P1 ;  /* 0x000000ff02077207 */ /* 0x000fe40000800000 */
[----:B------:R-:W-:-:S03]  /*9790*/  LOP3.LUT R8, R8, R3, RZ, 0x3c, !PT ;  /* 0x0000000308087212 */ /* 0x000fc600078e3cff */
[----:B0-----:R-:W-:Y:S01]  /*97a0*/  IMAD R6, R7, 0x8, R0 ;  /* 0x0000000807067824 */ /* 0x001fe200078e0200 */
[----:B------:R-:W-:Y:S01]  /*97b0*/  SHF.L.U32 R5, R8, 0x1f, RZ ;  /* 0x0000001f08057819 */ /* 0x000fe200000006ff */
[----:B-1----:R-:W-:Y:S06]  /*97c0*/  @!P0 BRA `(.L_x_195) ;  /* 0x0000001000148947 */ /* 0x002fec0003800000 */
.L_x_230:
        /* <DEDUP_REMOVED lines=9> */
.L_x_231:
        /* <DEDUP_REMOVED lines=9> */
.L_x_232:
        /* <DEDUP_REMOVED lines=9> */
.L_x_233:
        /* <DEDUP_REMOVED lines=9> */
.L_x_234:
        /* <DEDUP_REMOVED lines=9> */
.L_x_235:
        /* <DEDUP_REMOVED lines=9> */
.L_x_236:
        /* <DEDUP_REMOVED lines=9> */
.L_x_237:
        /* <DEDUP_REMOVED lines=9> */
.L_x_238:
        /* <DEDUP_REMOVED lines=9> */
.L_x_239:
        /* <DEDUP_REMOVED lines=9> */
.L_x_240:
        /* <DEDUP_REMOVED lines=9> */
.L_x_241:
        /* <DEDUP_REMOVED lines=9> */
.L_x_242:
        /* <DEDUP_REMOVED lines=9> */
.L_x_243:
        /* <DEDUP_REMOVED lines=9> */
.L_x_244:
        /* <DEDUP_REMOVED lines=9> */
.L_x_245:
        /* <DEDUP_REMOVED lines=9> */
.L_x_246:
        /* <DEDUP_REMOVED lines=9> */
.L_x_247:
        /* <DEDUP_REMOVED lines=9> */
.L_x_248:
        /* <DEDUP_REMOVED lines=9> */
.L_x_249:
        /* <DEDUP_REMOVED lines=9> */
.L_x_250:
        /* <DEDUP_REMOVED lines=9> */
.L_x_251:
        /* <DEDUP_REMOVED lines=9> */
.L_x_252:
[----:B------:R-:W1:Y:S01]  /*a430*/  SYNCS.PHASECHK.TRANS64.TRYWAIT P0, [R6+URZ], R5 ;  /* 0x00000005060075a7 */ /* 0x000e62000800017f */
[----:B------:R-:W-:-:S05]  /*a440*/  VIADD R2, R7, 0x1 ;  /* 0x0000000107027836 */ /* 0x000fca0000000000 */
[----:B------:R-:W-:-:S04]  /*a450*/  ISETP.NE.AND P1, PT, R2, 0x1c, PT ;  /* 0x0000001c0200780c */ /* 0x000fc80003f25270 */
[----:B0-----:R-:W-:Y:S02]  /*a460*/  SEL R4, RZ, 0x1, P1 ;  /* 0x00000001ff047807 */ /* 0x001fe40000800000 */
[----:B------:R-:W-:Y:S02]  /*a470*/  SEL R3, R2, RZ, P1 ;  /* 0x000000ff02037207 */ /* 0x000fe40000800000 */
[----:B------:R-:W-:Y:S01]  /*a480*/  LOP3.LUT R4, R11, R4, RZ, 0x3c, !PT ;  /* 0x000000040b047212 */ /* 0x000fe200078e3cff */
[----:B-1----:R-:W-:Y:S06]  /*a490*/  @!P0 BRA `(.L_x_218) ;  /* 0x0000000800ac8947 */ /* 0x002fec0003800000 */
.L_x_253:
[----:B------:R-:W-:Y:S01]  /*a4a0*/  IMAD R3, R3, 0x8, R0 ;  /* 0x0000000803037824 */ /* 0x000fe200078e0200 */
[----:B------:R-:W-:-:S07]  /*a4b0*/  SHF.L.U32 R0, R4, 0x1f, RZ ;  /* 0x0000001f04007819 */ /* 0x000fce00000006ff */
.L_x_219:
[----:B-1----:R1:W2:Y:S02]  /*a4c0*/  SYNCS.PHASECHK.TRANS64.TRYWAIT P0, [R3+URZ], R0 ;  /* 0x00000000030075a7 */ /* 0x0022a4000800017f */
[----:B--2---:R-:W-:Y:S05]  /*a4d0*/  @!P0 NANOSLEEP.SYNCS 0x989680 ;  /* 0x009896800000895d */ /* 0x004fea0003900000 */
[----:B------:R-:W2:Y:S02]  /*a4e0*/  @!P0 SYNCS.PHASECHK.TRANS64 P0, [R3+URZ], R0 ;  /* 0x00000000030085a7 */ /* 0x000ea4000800007f */
[----:B--2---:R-:W-:Y:S05]  /*a4f0*/  @!P0 BRA `(.L_x_219) ;  /* 0xfffffffc00f08947 */ /* 0x004fea000383ffff */
.L_x_190:
[----:B------:R-:W-:Y:S05]  /*a500*/  BSYNC B0 ;  /* 0x0000000000007941 */ /* 0x000fea0003800000 */
.L_x_189:
[----:B------:R-:W-:Y:S05]  /*a510*/  EXIT ;  /* 0x000000000000794d */ /* 0x000fea0003800000 */
.L_x_22:
[----:B-1----:R-:W-:-:S04]  /*a520*/  IMAD.U32 R13, RZ, RZ, UR6 ;  /* 0x00000006ff0d7e24 */ /* 0x002fc8000f8e00ff */
[----:B------:R1:W4:Y:S03]  /*a530*/  SYNCS.PHASECHK.TRANS64.TRYWAIT P0, [R13+URZ], R12 ;  /* 0x0000000c0d0075a7 */ /* 0x000326000800017f */
[----:B----4-:R-:W-:Y:S05]  /*a540*/  @!P0 NANOSLEEP.SYNCS 0x989680 ;  /* 0x009896800000895d */ /* 0x010fea0003900000 */
[----:B------:R-:W4:Y:S02]  /*a550*/  @!P0 SYNCS.PHASECHK.TRANS64 P0, [R13+URZ], R12 ;  /* 0x0000000c0d0085a7 */ /* 0x000f24000800007f */
[----:B----4-:R-:W-:Y:S05]  /*a560*/  @!P0 BRA `(.L_x_22) ;  /* 0xfffffffc00ec8947 */ /* 0x010fea000383ffff */
[----:B------:R-:W-:Y:S05]  /*a570*/  BRA `(.L_x_21) ;  /* 0xffffff7400747947 */ /* 0x000fea000383ffff */
.L_x_28:
[----:B-1----:R-:W-:-:S04]  /*a580*/  IMAD.U32 R145, RZ, RZ, UR12 ;  /* 0x0000000cff917e24 */ /* 0x002fc8000f8e00ff */
[----:B------:R1:W4:Y:S03]  /*a590*/  SYNCS.PHASECHK.TRANS64.TRYWAIT P0, [R145+URZ], R140 ;  /* 0x0000008c910075a7 */ /* 0x000326000800017f */
[----:B----4-:R-:W-:Y:S05]  /*a5a0*/  @!P0 NANOSLEEP.SYNCS 0x989680 ;  /* 0x009896800000895d */ /* 0x010fea0003900000 */
[----:B------:R-:W4:Y:S02]  /*a5b0*/  @!P0 SYNCS.PHASECHK.TRANS64 P0, [R145+URZ], R140 ;  /* 0x0000008c910085a7 */ /* 0x000f24000800007f */
[----:B----4-:R-:W-:Y:S05]  /*a5c0*/  @!P0 BRA `(.L_x_28) ;  /* 0xfffffffc00ec8947 */ /* 0x010fea000383ffff */
[----:B------:R-:W-:Y:S05]  /*a5d0*/  BRA `(.L_x_27) ;  /* 0xffffff7c00a47947 */ /* 0x000fea000383ffff */
.L_x_177:
[----:B------:R-:W-:Y:S01]  /*a5e0*/  BSSY B1, `(.L_x_220) ;  /* 0x0000006000017945 */ /* 0x000fe20003800000 */
[----:B------:R-:W-:-:S07]  /*a5f0*/  IMAD.MOV.U32 R7, RZ, RZ, -0x1 ;  /* 0xffffffffff077424 */ /* 0x000fce00078e00ff */
[----:B------:R-:W-:Y:S05]  /*a600*/  WARPSYNC.COLLECTIVE R7, `(.L_x_221) ;  /* 0x00000000070c7348 */ /* 0x000fea0003c00000 */
[----:B------:R-:W-:Y:S02]  /*a610*/  ELECT P0, UR62, PT ;  /* 0x00000000003e782f */ /* 0x000fe40003800000 */
[----:B------:R-:W-:Y:S01]  /*a620*/  MOV R7, UR62 ;  /* 0x0000003e00077c02 */ /* 0x000fe20008000f00 */
[----:B------:R-:W-:Y:S10]  /*a630*/  ENDCOLLECTIVE ;  /* 0x000000000000791b */ /* 0x000ff40003800000 */
.L_x_221:
[----:B------:R-:W-:Y:S05]  /*a640*/  BSYNC B1 ;  /* 0x0000000000017941 */ /* 0x000fea0003800000 */
.L_x_220:
[----:B------:R-:W-:Y:S05]  /*a650*/  BRA `(.L_x_222) ;  /* 0xffffffe000d87947 */ /* 0x000fea000383ffff */
.L_x_180:
[----:B0-----:R0:W1:Y:S02]  /*a660*/  SYNCS.PHASECHK.TRANS64.TRYWAIT P0, [R18+URZ+0xe0], R9 ;  /* 0x0000e009120075a7 */ /* 0x001064000800017f */
[----:B-1----:R-:W-:Y:S05]  /*a670*/  @!P0 NANOSLEEP.SYNCS 0x989680 ;  /* 0x009896800000895d */ /* 0x002fea0003900000 */
[----:B------:R-:W1:Y:S02]  /*a680*/  @!P0 SYNCS.PHASECHK.TRANS64 P0, [R18+URZ+0xe0], R9 ;  /* 0x0000e009120085a7 */ /* 0x000e64000800007f */
[----:B-1----:R-:W-:Y:S05]  /*a690*/  @!P0 BRA `(.L_x_180) ;  /* 0xfffffffc00f08947 */ /* 0x002fea000383ffff */
[----:B------:R-:W-:Y:S05]  /*a6a0*/  BRA `(.L_x_223) ;  /* 0xffffffe400147947 */ /* 0x000fea000383ffff */
.L_x_188:
[----:B------:R-:W-:Y:S01]  /*a6b0*/  BSSY B0, `(.L_x_224) ;  /* 0x0000006000007945 */ /* 0x000fe20003800000 */
[----:B------:R-:W-:-:S07]  /*a6c0*/  IMAD.MOV.U32 R7, RZ, RZ, -0x1 ;  /* 0xffffffffff077424 */ /* 0x000fce00078e00ff */
[----:B------:R-:W-:Y:S05]  /*a6d0*/  WARPSYNC.COLLECTIVE R7, `(.L_x_225) ;  /* 0x00000000070c7348 */ /* 0x000fea0003c00000 */
[----:B------:R-:W-:Y:S02]  /*a6e0*/  ELECT P0, UR62, PT ;  /* 0x00000000003e782f */ /* 0x000fe40003800000 */
[----:B------:R-:W-:Y:S01]  /*a6f0*/  MOV R7, UR62 ;  /* 0x0000003e00077c02 */ /* 0x000fe20008000f00 */
[----:B------:R-:W-:Y:S10]  /*a700*/  ENDCOLLECTIVE ;  /* 0x000000000000791b */ /* 0x000ff40003800000 */
.L_x_225:
[----:B------:R-:W-:Y:S05]  /*a710*/  BSYNC B0 ;  /* 0x0000000000007941 */ /* 0x000fea0003800000 */
.L_x_224:
[----:B------:R-:W-:Y:S05]  /*a720*/  BRA `(.L_x_226) ;  /* 0xffffffec00687947 */ /* 0x000fea000383ffff */
.L_x_192:
[----:B0-----:R0:W1:Y:S02]  /*a730*/  SYNCS.PHASECHK.TRANS64.TRYWAIT P0, [R6+URZ], R3 ;  /* 0x00000003060075a7 */ /* 0x001064000800017f */
[----:B-1----:R-:W-:Y:S05]  /*a740*/  @!P0 NANOSLEEP.SYNCS 0x989680 ;  /* 0x009896800000895d */ /* 0x002fea0003900000 */
[----:B------:R-:W1:Y:S02]  /*a750*/  @!P0 SYNCS.PHASECHK.TRANS64 P0, [R6+URZ], R3 ;  /* 0x00000003060085a7 */ /* 0x000e64000800007f */
[----:B-1----:R-:W-:Y:S05]  /*a760*/  @!P0 BRA `(.L_x_192) ;  /* 0xfffffffc00f08947 */ /* 0x002fea000383ffff */
[----:B------:R-:W-:Y:S05]  /*a770*/  BRA `(.L_x_227) ;  /* 0xffffffec00a87947 */ /* 0x000fea000383ffff */
.L_x_193:
[----:B0-----:R0:W1:Y:S02]  /*a780*/  SYNCS.PHASECHK.TRANS64.TRYWAIT P0, [R7+URZ], R4 ;  /* 0x00000004070075a7 */ /* 0x001064000800017f */
[----:B-1----:R-:W-:Y:S05]  /*a790*/  @!P0 NANOSLEEP.SYNCS 0x989680 ;  /* 0x009896800000895d */ /* 0x002fea0003900000 */
[----:B------:R-:W1:Y:S02]  /*a7a0*/  @!P0 SYNCS.PHASECHK.TRANS64 P0, [R7+URZ], R4 ;  /* 0x00000004070085a7 */ /* 0x000e64000800007f */
[----:B-1----:R-:W-:Y:S05]  /*a7b0*/  @!P0 BRA `(.L_x_193) ;  /* 0xfffffffc00f08947 */ /* 0x002fea000383ffff */
[----:B------:R-:W-:Y:S05]  /*a7c0*/  BRA `(.L_x_228) ;  /* 0xffffffec00b87947 */ /* 0x000fea000383ffff */
.L_x_194:
[----:B0-----:R0:W1:Y:S02]  /*a7d0*/  SYNCS.PHASECHK.TRANS64.TRYWAIT P0, [R6+URZ], R5 ;  /* 0x00000005060075a7 */ /* 0x001064000800017f */
[----:B-1----:R-:W-:Y:S05]  /*a7e0*/  @!P0 NANOSLEEP.SYNCS 0x989680 ;  /* 0x009896800000895d */ /* 0x002fea0003900000 */
[----:B------:R-:W1:Y:S02]  /*a7f0*/  @!P0 SYNCS.PHASECHK.TRANS64 P0, [R6+URZ], R5 ;  /* 0x00000005060085a7 */ /* 0x000e64000800007f */
[----:B-1----:R-:W-:Y:S05]  /*a800*/  @!P0 BRA `(.L_x_194) ;  /* 0xfffffffc00f08947 */ /* 0x002fea000383ffff */
[----:B------:R-:W-:Y:S05]  /*a810*/  BRA `(.L_x_229) ;  /* 0xffffffec00c87947 */ /* 0x000fea000383ffff */
.L_x_195:
[----:B0-----:R0:W1:Y:S02]  /*a820*/  SYNCS.PHASECHK.TRANS64.TRYWAIT P0, [R9+URZ], R4 ;  /* 0x00000004090075a7 */ /* 0x001064000800017f */
[----:B-1----:R-:W-:Y:S05]  /*a830*/  @!P0 NANOSLEEP.SYNCS 0x989680 ;  /* 0x009896800000895d */ /* 0x002fea0003900000 */
[----:B------:R-:W1:Y:S02]  /*a840*/  @!P0 SYNCS.PHASECHK.TRANS64 P0, [R9+URZ], R4 ;  /* 0x00000004090085a7 */ /* 0x000e64000800007f */
[----:B-1----:R-:W-:Y:S05]  /*a850*/  @!P0 BRA `(.L_x_195) ;  /* 0xfffffffc00f08947 */ /* 0x002fea000383ffff */
[----:B------:R-:W-:Y:S05]  /*a860*/  BRA `(.L_x_230) ;  /* 0xffffffec00d87947 */ /* 0x000fea000383ffff */
.L_x_196:
[----:B0-----:R0:W1:Y:S02]  /*a870*/  SYNCS.PHASECHK.TRANS64.TRYWAIT P0, [R6+URZ], R5 ;  /* 0x00000005060075a7 */ /* 0x001064000800017f */
[----:B-1----:R-:W-:Y:S05]  /*a880*/  @!P0 NANOSLEEP.SYNCS 0x989680 ;  /* 0x009896800000895d */ /* 0x002fea0003900000 */
[----:B------:R-:W1:Y:S02]  /*a890*/  @!P0 SYNCS.PHASECHK.TRANS64 P0, [R6+URZ], R5 ;  /* 0x00000005060085a7 */ /* 0x000e64000800007f */
[----:B-1----:R-:W-:Y:S05]  /*a8a0*/  @!P0 BRA `(.L_x_196) ;  /* 0xfffffffc00f08947 */ /* 0x002fea000383ffff */
[----:B------:R-:W-:Y:S05]  /*a8b0*/  BRA `(.L_x_231) ;  /* 0xffffffec00e87947 */ /* 0x000fea000383ffff */
.L_x_197:
[----:B0-----:R0:W1:Y:S02]  /*a8c0*/  SYNCS.PHASECHK.TRANS64.TRYWAIT P0, [R9+URZ], R4 ;  /* 0x00000004090075a7 */ /* 0x001064000800017f */
[----:B-1----:R-:W-:Y:S05]  /*a8d0*/  @!P0 NANOSLEEP.SYNCS 0x989680 ;  /* 0x009896800000895d */ /* 0x002fea0003900000 */
[----:B------:R-:W1:Y:S02]  /*a8e0*/  @!P0 SYNCS.PHASECHK.TRANS64 P0, [R9+URZ], R4 ;  /* 0x00000004090085a7 */ /* 0x000e64000800007f */
[----:B-1----:R-:W-:Y:S05]  /*a8f0*/  @!P0 BRA `(.L_x_197) ;  /* 0xfffffffc00f08947 */ /* 0x002fea000383ffff */
[----:B------:R-:W-:Y:S05]  /*a900*/  BRA `(.L_x_232) ;  /* 0xffffffec00f87947 */ /* 0x000fea000383ffff */
.L_x_198:
[----:B0-----:R0:W1:Y:S02]  /*a910*/  SYNCS.PHASECHK.TRANS64.TRYWAIT P0, [R6+URZ], R5 ;  /* 0x00000005060075a7 */ /* 0x001064000800017f */
[----:B-1----:R-:W-:Y:S05]  /*a920*/  @!P0 NANOSLEEP.SYNCS 0x989680 ;  /* 0x009896800000895d */ /* 0x002fea0003900000 */
[----:B------:R-:W1:Y:S02]  /*a930*/  @!P0 SYNCS.PHASECHK.TRANS64 P0, [R6+URZ], R5 ;  /* 0x00000005060085a7 */ /* 0x000e64000800007f */
[----:B-1----:R-:W-:Y:S05]  /*a940*/  @!P0 BRA `(.L_x_198) ;  /* 0xfffffffc00f08947 */ /* 0x002fea000383ffff */
[----:B------:R-:W-:Y:S05]  /*a950*/  BRA `(.L_x_233) ;  /* 0xfffffff000087947 */ /* 0x000fea000383ffff */
.L_x_199:
[----:B0-----:R0:W1:Y:S02]  /*a960*/  SYNCS.PHASECHK.TRANS64.TRYWAIT P0, [R9+URZ], R4 ;  /* 0x00000004090075a7 */ /* 0x001064000800017f */
[----:B-1----:R-:W-:Y:S05]  /*a970*/  @!P0 NANOSLEEP.SYNCS 0x989680 ;  /* 0x009896800000895d */ /* 0x002fea0003900000 */
[----:B------:R-:W1:Y:S02]  /*a980*/  @!P0 SYNCS.PHASECHK.TRANS64 P0, [R9+URZ], R4 ;  /* 0x00000004090085a7 */ /* 0x000e64000800007f */
[----:B-1----:R-:W-:Y:S05]  /*a990*/  @!P0 BRA `(.L_x_199) ;  /* 0xfffffffc00f08947 */ /* 0x002fea000383ffff */
[----:B------:R-:W-:Y:S05]  /*a9a0*/  BRA `(.L_x_234) ;  /* 0xfffffff000187947 */ /* 0x000fea000383ffff */
.L_x_200:
[----:B0-----:R0:W1:Y:S02]  /*a9b0*/  SYNCS.PHASECHK.TRANS64.TRYWAIT P0, [R6+URZ], R5 ;  /* 0x00000005060075a7 */ /* 0x001064000800017f */
[----:B-1----:R-:W-:Y:S05]  /*a9c0*/  @!P0 NANOSLEEP.SYNCS 0x989680 ;  /* 0x009896800000895d */ /* 0x002fea0003900000 */
[----:B------:R-:W1:Y:S02]  /*a9d0*/  @!P0 SYNCS.PHASECHK.TRANS64 P0, [R6+URZ], R5 ;  /* 0x00000005060085a7 */ /* 0x000e64000800007f */
[----:B-1----:R-:W-:Y:S05]  /*a9e0*/  @!P0 BRA `(.L_x_200) ;  /* 0xfffffffc00f08947 */ /* 0x002fea000383ffff */
[----:B------:R-:W-:Y:S05]  /*a9f0*/  BRA `(.L_x_235) ;  /* 0xfffffff000287947 */ /* 0x000fea000383ffff */
.L_x_201:
[----:B0-----:R0:W1:Y:S02]  /*aa00*/  SYNCS.PHASECHK.TRANS64.TRYWAIT P0, [R9+URZ], R4 ;  /* 0x00000004090075a7 */ /* 0x001064000800017f */
[----:B-1----:R-:W-:Y:S05]  /*aa10*/  @!P0 NANOSLEEP.SYNCS 0x989680 ;  /* 0x009896800000895d */ /* 0x002fea0003900000 */
[----:B------:R-:W1:Y:S02]  /*aa20*/  @!P0 SYNCS.PHASECHK.TRANS64 P0, [R9+URZ], R4 ;  /* 0x00000004090085a7 */ /* 0x000e64000800007f */
[----:B-1----:R-:W-:Y:S05]  /*aa30*/  @!P0 BRA `(.L_x_201) ;  /* 0xfffffffc00f08947 */ /* 0x002fea000383ffff */
[----:B------:R-:W-:Y:S05]  /*aa40*/  BRA `(.L_x_236) ;  /* 0xfffffff000387947 */ /* 0x000fea000383ffff */
.L_x_202:
[----:B0-----:R0:W1:Y:S02]  /*aa50*/  SYNCS.PHASECHK.TRANS64.TRYWAIT P0, [R6+URZ], R5 ;  /* 0x00000005060075a7 */ /* 0x001064000800017f */
[----:B-1----:R-:W-:Y:S05]  /*aa60*/  @!P0 NANOSLEEP.SYNCS 0x989680 ;  /* 0x009896800000895d */ /* 0x002fea0003900000 */
[----:B------:R-:W1:Y:S02]  /*aa70*/  @!P0 SYNCS.PHASECHK.TRANS64 P0, [R6+URZ], R5 ;  /* 0x00000005060085a7 */ /* 0x000e64000800007f */
[----:B-1----:R-:W-:Y:S05]  /*aa80*/  @!P0 BRA `(.L_x_202) ;  /* 0xfffffffc00f08947 */ /* 0x002fea000383ffff */
[----:B------:R-:W-:Y:S05]  /*aa90*/  BRA `(.L_x_237) ;  /* 0xfffffff000487947 */ /* 0x000fea000383ffff */
.L_x_203:
[----:B0-----:R0:W1:Y:S02]  /*aaa0*/  SYNCS.PHASECHK.TRANS64.TRYWAIT P0, [R9+URZ], R4 ;  /* 0x00000004090075a7 */ /* 0x001064000800017f */
[----:B-1----:R-:W-:Y:S05]  /*aab0*/  @!P0 NANOSLEEP.SYNCS 0x989680 ;  /* 0x009896800000895d */ /* 0x002fea0003900000 */
[----:B------:R-:W1:Y:S02]  /*aac0*/  @!P0 SYNCS.PHASECHK.TRANS64 P0, [R9+URZ], R4 ;  /* 0x00000004090085a7 */ /* 0x000e64000800007f */
[----:B-1----:R-:W-:Y:S05]  /*aad0*/  @!P0 BRA `(.L_x_203) ;  /* 0xfffffffc00f08947 */ /* 0x002fea000383ffff */
[----:B------:R-:W-:Y:S05]  /*aae0*/  BRA `(.L_x_238) ;  /* 0xfffffff000587947 */ /* 0x000fea000383ffff */
.L_x_204:
[----:B0-----:R0:W1:Y:S02]  /*aaf0*/  SYNCS.PHASECHK.TRANS64.TRYWAIT P0, [R6+URZ], R5 ;  /* 0x00000005060075a7 */ /* 0x001064000800017f */
[----:B-1----:R-:W-:Y:S05]  /*ab00*/  @!P0 NANOSLEEP.SYNCS 0x989680 ;  /* 0x009896800000895d */ /* 0x002fea0003900000 */
[----:B------:R-:W1:Y:S02]  /*ab10*/  @!P0 SYNCS.PHASECHK.TRANS64 P0, [R6+URZ], R5 ;  /* 0x00000005060085a7 */ /* 0x000e64000800007f */
[----:B-1----:R-:W-:Y:S05]  /*ab20*/  @!P0 BRA `(.L_x_204) ;  /* 0xfffffffc00f08947 */ /* 0x002fea000383ffff */
[----:B------:R-:W-:Y:S05]  /*ab30*/  BRA `(.L_x_239) ;  /* 0xfffffff000687947 */ /* 0x000fea000383ffff */
.L_x_205:
[----:B0-----:R0:W1:Y:S02]  /*ab40*/  SYNCS.PHASECHK.TRANS64.TRYWAIT P0, [R9+URZ], R4 ;  /* 0x00000004090075a7 */ /* 0x001064000800017f */
[----:B-1----:R-:W-:Y:S05]  /*ab50*/  @!P0 NANOSLEEP.SYNCS 0x989680 ;  /* 0x009896800000895d */ /* 0x002fea0003900000 */
[----:B------:R-:W1:Y:S02]  /*ab60*/  @!P0 SYNCS.PHASECHK.TRANS64 P0, [R9+URZ], R4 ;  /* 0x00000004090085a7 */ /* 0x000e64000800007f */
[----:B-1----:R-:W-:Y:S05]  /*ab70*/  @!P0 BRA `(.L_x_205) ;  /* 0xfffffffc00f08947 */ /* 0x002fea000383ffff */
[----:B------:R-:W-:Y:S05]  /*ab80*/  BRA `(.L_x_240) ;  /* 0xfffffff000787947 */ /* 0x000fea000383ffff */
.L_x_206:
[----:B0-----:R0:W1:Y:S02]  /*ab90*/  SYNCS.PHASECHK.TRANS64.TRYWAIT P0, [R6+URZ], R5 ;  /* 0x00000005060075a7 */ /* 0x001064000800017f */
[----:B-1----:R-:W-:Y:S05]  /*aba0*/  @!P0 NANOSLEEP.SYNCS 0x989680 ;  /* 0x009896800000895d */ /* 0x002fea0003900000 */
[----:B------:R-:W1:Y:S02]  /*abb0*/  @!P0 SYNCS.PHASECHK.TRANS64 P0, [R6+URZ], R5 ;  /* 0x00000005060085a7 */ /* 0x000e64000800007f */
[----:B-1----:R-:W-:Y:S05]  /*abc0*/  @!P0 BRA `(.L_x_206) ;  /* 0xfffffffc00f08947 */ /* 0x002fea000383ffff */
[----:B------:R-:W-:Y:S05]  /*abd0*/  BRA `(.L_x_241) ;  /* 0xfffffff000887947 */ /* 0x000fea000383ffff */
.L_x_207:
[----:B0-----:R0:W1:Y:S02]  /*abe0*/  SYNCS.PHASECHK.TRANS64.TRYWAIT P0, [R9+URZ], R4 ;  /* 0x00000004090075a7 */ /* 0x001064000800017f */
[----:B-1----:R-:W-:Y:S05]  /*abf0*/  @!P0 NANOSLEEP.SYNCS 0x989680 ;  /* 0x009896800000895d */ /* 0x002fea0003900000 */
[----:B------:R-:W1:Y:S02]  /*ac00*/  @!P0 SYNCS.PHASECHK.TRANS64 P0, [R9+URZ], R4 ;  /* 0x00000004090085a7 */ /* 0x000e64000800007f */
[----:B-1----:R-:W-:Y:S05]  /*ac10*/  @!P0 BRA `(.L_x_207) ;  /* 0xfffffffc00f08947 */ /* 0x002fea000383ffff */
[----:B------:R-:W-:Y:S05]  /*ac20*/  BRA `(.L_x_242) ;  /* 0xfffffff000987947 */ /* 0x000fea000383ffff */
.L_x_208:
[----:B0-----:R0:W1:Y:S02]  /*ac30*/  SYNCS.PHASECHK.TRANS64.TRYWAIT P0, [R6+URZ], R5 ;  /* 0x00000005060075a7 */ /* 0x001064000800017f */
[----:B-1----:R-:W-:Y:S05]  /*ac40*/  @!P0 NANOSLEEP.SYNCS 0x989680 ;  /* 0x009896800000895d */ /* 0x002fea0003900000 */
[----:B------:R-:W1:Y:S02]  /*ac50*/  @!P0 SYNCS.PHASECHK.TRANS64 P0, [R6+URZ], R5 ;  /* 0x00000005060085a7 */ /* 0x000e64000800007f */
[----:B-1----:R-:W-:Y:S05]  /*ac60*/  @!P0 BRA `(.L_x_208) ;  /* 0xfffffffc00f08947 */ /* 0x002fea000383ffff */
[----:B------:R-:W-:Y:S05]  /*ac70*/  BRA `(.L_x_243) ;  /* 0xfffffff000a87947 */ /* 0x000fea000383ffff */
.L_x_209:
[----:B0-----:R0:W1:Y:S02]  /*ac80*/  SYNCS.PHASECHK.TRANS64.TRYWAIT P0, [R9+URZ], R4 ;  /* 0x00000004090075a7 */ /* 0x001064000800017f */
[----:B-1----:R-:W-:Y:S05]  /*ac90*/  @!P0 NANOSLEEP.SYNCS 0x989680 ;  /* 0x009896800000895d */ /* 0x002fea0003900000 */
[----:B------:R-:W1:Y:S02]  /*aca0*/  @!P0 SYNCS.PHASECHK.TRANS64 P0, [R9+URZ], R4 ;  /* 0x00000004090085a7 */ /* 0x000e64000800007f */
[----:B-1----:R-:W-:Y:S05]  /*acb0*/  @!P0 BRA `(.L_x_209) ;  /* 0xfffffffc00f08947 */ /* 0x002fea000383ffff */
[----:B------:R-:W-:Y:S05]  /*acc0*/  BRA `(.L_x_244) ;  /* 0xfffffff000b87947 */ /* 0x000fea000383ffff */
.L_x_210:
[----:B0-----:R0:W1:Y:S02]  /*acd0*/  SYNCS.PHASECHK.TRANS64.TRYWAIT P0, [R6+URZ], R5 ;  /* 0x00000005060075a7 */ /* 0x001064000800017f */
[----:B-1----:R-:W-:Y:S05]  /*ace0*/  @!P0 NANOSLEEP.SYNCS 0x989680 ;  /* 0x009896800000895d */ /* 0x002fea0003900000 */
[----:B------:R-:W1:Y:S02]  /*acf0*/  @!P0 SYNCS.PHASECHK.TRANS64 P0, [R6+URZ], R5 ;  /* 0x00000005060085a7 */ /* 0x000e64000800007f */
[----:B-1----:R-:W-:Y:S05]  /*ad00*/  @!P0 BRA `(.L_x_210) ;  /* 0xfffffffc00f08947 */ /* 0x002fea000383ffff */
[----:B------:R-:W-:Y:S05]  /*ad10*/  BRA `(.L_x_245) ;  /* 0xfffffff000c87947 */ /* 0x000fea000383ffff */
.L_x_211:
[----:B0-----:R0:W1:Y:S02]  /*ad20*/  SYNCS.PHASECHK.TRANS64.TRYWAIT P0, [R9+URZ], R4 ;  /* 0x00000004090075a7 */ /* 0x001064000800017f */
[----:B-1----:R-:W-:Y:S05]  /*ad30*/  @!P0 NANOSLEEP.SYNCS 0x989680 ;  /* 0x009896800000895d */ /* 0x002fea0003900000 */
[----:B------:R-:W1:Y:S02]  /*ad40*/  @!P0 SYNCS.PHASECHK.TRANS64 P0, [R9+URZ], R4 ;  /* 0x00000004090085a7 */ /* 0x000e64000800007f */
[----:B-1----:R-:W-:Y:S05]  /*ad50*/  @!P0 BRA `(.L_x_211) ;  /* 0xfffffffc00f08947 */ /* 0x002fea000383ffff */
[----:B------:R-:W-:Y:S05]  /*ad60*/  BRA `(.L_x_246) ;  /* 0xfffffff000d87947 */ /* 0x000fea000383ffff */
.L_x_212:
[----:B0-----:R0:W1:Y:S02]  /*ad70*/  SYNCS.PHASECHK.TRANS64.TRYWAIT P0, [R6+URZ], R5 ;  /* 0x00000005060075a7 */ /* 0x001064000800017f */
[----:B-1----:R-:W-:Y:S05]  /*ad80*/  @!P0 NANOSLEEP.SYNCS 0x989680 ;  /* 0x009896800000895d */ /* 0x002fea0003900000 */
[----:B------:R-:W1:Y:S02]  /*ad90*/  @!P0 SYNCS.PHASECHK.TRANS64 P0, [R6+URZ], R5 ;  /* 0x00000005060085a7 */ /* 0x000e64000800007f */
[----:B-1----:R-:W-:Y:S05]  /*ada0*/  @!P0 BRA `(.L_x_212) ;  /* 0xfffffffc00f08947 */ /* 0x002fea000383ffff */
[----:B------:R-:W-:Y:S05]  /*adb0*/  BRA `(.L_x_247) ;  /* 0xfffffff000e87947 */ /* 0x000fea000383ffff */
.L_x_213:
[----:B0-----:R0:W1:Y:S02]  /*adc0*/  SYNCS.PHASECHK.TRANS64.TRYWAIT P0, [R9+URZ], R4 ;  /* 0x00000004090075a7 */ /* 0x001064000800017f */
[----:B-1----:R-:W-:Y:S05]  /*add0*/  @!P0 NANOSLEEP.SYNCS 0x989680 ;  /* 0x009896800000895d */ /* 0x002fea0003900000 */
[----:B------:R-:W1:Y:S02]  /*ade0*/  @!P0 SYNCS.PHASECHK.TRANS64 P0, [R9+URZ], R4 ;  /* 0x00000004090085a7 */ /* 0x000e64000800007f */
[----:B-1----:R-:W-:Y:S05]  /*adf0*/  @!P0 BRA `(.L_x_213) ;  /* 0xfffffffc00f08947 */ /* 0x002fea000383ffff */
[----:B------:R-:W-:Y:S05]  /*ae00*/  BRA `(.L_x_248) ;  /* 0xfffffff000f87947 */ /* 0x000fea000383ffff */
.L_x_214:
[----:B0-----:R0:W1:Y:S02]  /*ae10*/  SYNCS.PHASECHK.TRANS64.TRYWAIT P0, [R6+URZ], R5 ;  /* 0x00000005060075a7 */ /* 0x001064000800017f */
[----:B-1----:R-:W-:Y:S05]  /*ae20*/  @!P0 NANOSLEEP.SYNCS 0x989680 ;  /* 0x009896800000895d */ /* 0x002fea0003900000 */
[----:B------:R-:W1:Y:S02]  /*ae30*/  @!P0 SYNCS.PHASECHK.TRANS64 P0, [R6+URZ], R5 ;  /* 0x00000005060085a7 */ /* 0x000e64000800007f */
[----:B-1----:R-:W-:Y:S05]  /*ae40*/  @!P0 BRA `(.L_x_214) ;  /* 0xfffffffc00f08947 */ /* 0x002fea000383ffff */
[----:B------:R-:W-:Y:S05]  /*ae50*/  BRA `(.L_x_249) ;  /* 0xfffffff400087947 */ /* 0x000fea000383ffff */
.L_x_215:
[----:B0-----:R0:W1:Y:S02]  /*ae60*/  SYNCS.PHASECHK.TRANS64.TRYWAIT P0, [R9+URZ], R4 ;  /* 0x00000004090075a7 */ /* 0x001064000800017f */
[----:B-1----:R-:W-:Y:S05]  /*ae70*/  @!P0 NANOSLEEP.SYNCS 0x989680 ;  /* 0x009896800000895d */ /* 0x002fea0003900000 */
[----:B------:R-:W1:Y:S02]  /*ae80*/  @!P0 SYNCS.PHASECHK.TRANS64 P0, [R9+URZ], R4 ;  /* 0x00000004090085a7 */ /* 0x000e64000800007f */
[----:B-1----:R-:W-:Y:S05]  /*ae90*/  @!P0 BRA `(.L_x_215) ;  /* 0xfffffffc00f08947 */ /* 0x002fea000383ffff */
[----:B------:R-:W-:Y:S05]  /*aea0*/  BRA `(.L_x_250) ;  /* 0xfffffff400187947 */ /* 0x000fea000383ffff */
.L_x_216:
[----:B0-----:R0:W1:Y:S02]  /*aeb0*/  SYNCS.PHASECHK.TRANS64.TRYWAIT P0, [R6+URZ], R5 ;  /* 0x00000005060075a7 */ /* 0x001064000800017f */
[----:B-1----:R-:W-:Y:S05]  /*aec0*/  @!P0 NANOSLEEP.SYNCS 0x989680 ;  /* 0x009896800000895d */ /* 0x002fea0003900000 */
[----:B------:R-:W1:Y:S02]  /*aed0*/  @!P0 SYNCS.PHASECHK.TRANS64 P0, [R6+URZ], R5 ;  /* 0x00000005060085a7 */ /* 0x000e64000800007f */
[----:B-1----:R-:W-:Y:S05]  /*aee0*/  @!P0 BRA `(.L_x_216) ;  /* 0xfffffffc00f08947 */ /* 0x002fea000383ffff */
[----:B------:R-:W-:Y:S05]  /*aef0*/  BRA `(.L_x_251) ;  /* 0xfffffff400287947 */ /* 0x000fea000383ffff */
.L_x_217:
[----:B0-----:R0:W1:Y:S02]  /*af00*/  SYNCS.PHASECHK.TRANS64.TRYWAIT P0, [R9+URZ], R4 ;  /* 0x00000004090075a7 */ /* 0x001064000800017f */
[----:B-1----:R-:W-:Y:S05]  /*af10*/  @!P0 NANOSLEEP.SYNCS 0x989680 ;  /* 0x009896800000895d */ /* 0x002fea0003900000 */
[----:B------:R-:W1:Y:S02]  /*af20*/  @!P0 SYNCS.PHASECHK.TRANS64 P0, [R9+URZ], R4 ;  /* 0x00000004090085a7 */ /* 0x000e64000800007f */
[----:B-1----:R-:W-:Y:S05]  /*af30*/  @!P0 BRA `(.L_x_217) ;  /* 0xfffffffc00f08947 */ /* 0x002fea000383ffff */
[----:B------:R-:W-:Y:S05]  /*af40*/  BRA `(.L_x_252) ;  /* 0xfffffff400387947 */ /* 0x000fea000383ffff */
.L_x_218:
[----:B0-----:R0:W1:Y:S02]  /*af50*/  SYNCS.PHASECHK.TRANS64.TRYWAIT P0, [R6+URZ], R5 ;  /* 0x00000005060075a7 */ /* 0x001064000800017f */
[----:B-1----:R-:W-:Y:S05]  /*af60*/  @!P0 NANOSLEEP.SYNCS 0x989680 ;  /* 0x009896800000895d */ /* 0x002fea0003900000 */
[----:B------:R-:W1:Y:S02]  /*af70*/  @!P0 SYNCS.PHASECHK.TRANS64 P0, [R6+URZ], R5 ;  /* 0x00000005060085a7 */ /* 0x000e64000800007f */
[----:B-1----:R-:W-:Y:S05]  /*af80*/  @!P0 BRA `(.L_x_218) ;  /* 0xfffffffc00f08947 */ /* 0x002fea000383ffff */
[----:B------:R-:W-:Y:S05]  /*af90*/  BRA `(.L_x_253) ;  /* 0xfffffff400407947 */ /* 0x000fea000383ffff */
.L_x_254:
[----:B------:R-:W-:-:S00]  /*afa0*/  BRA `(.L_x_254) ;  /* 0xfffffffc00fc7947 */ /* 0x000fc0000383ffff */
[----:B------:R-:W-:-:S00]  /*afb0*/  NOP ;  /* 0x0000000000007918 */ /* 0x000fc00000000000 */
        /* <DEDUP_REMOVED lines=12> */
.L_x_255:


//--------------------- .nv.shared._ZN7cutlass13device_kernelINS_4gemm6kernel13GemmUniversalIN4cute5tupleIJiiiiEEENS1_10collective13CollectiveMmaINS1_37MainloopSm90TmaGmmaWarpSpecializedFP8ILi28ENS5_IJNS4_1CILi4EEESB_NSA_ILi1EEEEEENS1_35KernelTmaWarpSpecializedCooperativeEEENS5_IJNSA_ILi128EEESG_NSA_ILi32EEEEEENS_12float_e5m2_tENS5_IJlSC_lEEESJ_SK_NS4_8TiledMMAINS4_8MMA_AtomIJNS4_4SM904GMMA31MMA_64x128x32_F32E5M2E5M2_SS_TNILNSO_7ScaleInE1ELSQ_1EEEEEENS4_6LayoutINS5_IJNSA_ILi2EEESC_SC_EEENS5_IJSC_NSA_ILi0EEESW_EEEEENS5_IJNS4_10UnderscoreESZ_SZ_EEEEENS4_23SM90_TMA_LOAD_MULTICASTENS4_14ComposedLayoutINS4_7SwizzleILi1ELi4ELi3EEENS4_18smem_ptr_flag_bitsILi8EEENST_INS5_IJNSA_ILi8EEESH_EEENS5_IJSH_SC_EEEEEEEvNS4_8identityES12_S1C_vS1D_EENS_8epilogue10collective6detail29Sm90TmaWarpSpecializedAdapterINS1G_15DefaultEpilogueISJ_SK_SK_NS1F_6thread17LinearCombinationISJ_Li1EffLNS1K_9ScaleType4KindE0ELNS_15FloatRoundStyleE2ESJ_EENS1_15EpilogueDefaultEEEEEvvEEEEvNT_6ParamsE --------------------------
	.section	.nv.shared._ZN7cutlass13device_kernelINS_4gemm6kernel13GemmUniversalIN4cute5tupleIJiiiiEEENS1_10collective13CollectiveMmaINS1_37MainloopSm90TmaGmmaWarpSpecializedFP8ILi28ENS5_IJNS4_1CILi4EEESB_NSA_ILi1EEEEEENS1_35KernelTmaWarpSpecializedCooperativeEEENS5_IJNSA_ILi128EEESG_NSA_ILi32EEEEEENS_12float_e5m2_tENS5_IJlSC_lEEESJ_SK_NS4_8TiledMMAINS4_8MMA_AtomIJNS4_4SM904GMMA31MMA_64x128x32_F32E5M2E5M2_SS_TNILNSO_7ScaleInE1ELSQ_1EEEEEENS4_6LayoutINS5_IJNSA_ILi2EEESC_SC_EEENS5_IJSC_NSA_ILi0EEESW_EEEEENS5_IJNS4_10UnderscoreESZ_SZ_EEEEENS4_23SM90_TMA_LOAD_MULTICASTENS4_14ComposedLayoutINS4_7SwizzleILi1ELi4ELi3EEENS4_18smem_ptr_flag_bitsILi8EEENST_INS5_IJNSA_ILi8EEESH_EEENS5_IJSH_SC_EEEEEEEvNS4_8identityES12_S1C_vS1D_EENS_8epilogue10collective6detail29Sm90TmaWarpSpecializedAdapterINS1G_15DefaultEpilogueISJ_SK_SK_NS1F_6thread17LinearCombinationISJ_Li1EffLNS1K_9ScaleType4KindE0ELNS_15FloatRoundStyleE2ESJ_EENS1_15EpilogueDefaultEEEEEvvEEEEvNT_6ParamsE,"aw",@nobits
	.sectionflags	@""
	.align	16
	.zero		1024


//--------------------- .nv.shared.reserved.0     --------------------------
	.section	.nv.shared.reserved.0,"aw",@nobits
	.weak		__nv_reservedSMEM_offset_0_alias
	.size		__nv_reservedSMEM_offset_0_alias, 0, 0
	.other		__nv_reservedSMEM_offset_0_alias,@"STO_CUDA_RESERVED_SHARED STV_DEFAULT"
__nv_reservedSMEM_offset_0_alias:
	.zero		0


//--------------------- .nv.global                --------------------------
	.section	.nv.global,"aw",@nobits
.nv.global:
	.type		_ZN40_INTERNAL_0545dd7f_4_k_cu_c56eeb21_191464cute1_E,@object
	.size		_ZN40_INTERNAL_0545dd7f_4_k_cu_c56eeb21_191464cute1_E,(_ZN40_INTERNAL_0545dd7f_4_k_cu_c56eeb21_191464cuda3std3__45__cpo6cbeginE - _ZN40_INTERNAL_0545dd7f_4_k_cu_c56eeb21_191464cute1_E)
_ZN40_INTERNAL_0545dd7f_4_k_cu_c56eeb21_191464cute1_E:
	.zero		1
	.type		_ZN40_INTERNAL_0545dd7f_4_k_cu_c56eeb21_191464cuda3std3__45__cpo6cbeginE,@object
	.size		_ZN40_INTERNAL_0545dd7f_4_k_cu_c56eeb21_191464cuda3std3__45__cpo6cbeginE,(_ZN40_INTERNAL_0545dd7f_4_k_cu_c56eeb21_191464cuda3std3__48in_placeE - _ZN40_INTERNAL_0545dd7f_4_k_cu_c56eeb21_191464cuda3std3__45__cpo6cbeginE)
_ZN40_INTERNAL_0545dd7f_4_k_cu_c56eeb21_191464cuda3std3__45__cpo6cbeginE:
	.zero		1
	.type		_ZN40_INTERNAL_0545dd7f_4_k_cu_c56eeb21_191464cuda3std3__48in_placeE,@object
	.size		_ZN40_INTERNAL_0545dd7f_4_k_cu_c56eeb21_191464cuda3std3__48in_placeE,(_ZN40_INTERNAL_0545dd7f_4_k_cu_c56eeb21_191464cuda3std6ranges3__45__cpo9iter_moveE - _ZN40_INTERNAL_0545dd7f_4_k_cu_c56eeb21_191464cuda3std3__48in_placeE)
_ZN40_INTERNAL_0545dd7f_4_k_cu_c56eeb21_191464cuda3std3__48in_placeE:
	.zero		1
	.type		_ZN40_INTERNAL_0545dd7f_4_k_cu_c56eeb21_191464cuda3std6ranges3__45__cpo9iter_moveE,@object
	.size		_ZN40_INTERNAL_0545dd7f_4_k_cu_c56eeb21_191464cuda3std6ranges3__45__cpo9iter_moveE,(_ZN40_INTERNAL_0545dd7f_4_k_cu_c56eeb21_191464cuda3std3__45__cpo5beginE - _ZN40_INTERNAL_0545dd7f_4_k_cu_c56eeb21_191464cuda3std6ranges3__45__cpo9iter_moveE)
_ZN40_INTERNAL_0545dd7f_4_k_cu_c56eeb21_191464cuda3std6ranges3__45__cpo9iter_moveE:
	.zero		1
	.type		_ZN40_INTERNAL_0545dd7f_4_k_cu_c56eeb21_191464cuda3std3__45__cpo5beginE,@object
	.size		_ZN40_INTERNAL_0545dd7f_4_k_cu_c56eeb21_191464cuda3std3__45__cpo5beginE,(_ZN40_INTERNAL_0545dd7f_4_k_cu_c56eeb21_191464cuda3std3__442_GLOBAL__N__0545dd7f_4_k_cu_c56eeb21_191466ignoreE - _ZN40_INTERNAL_0545dd7f_4_k_cu_c56eeb21_191464cuda3std3__45__cpo5beginE)
_ZN40_INTERNAL_0545dd7f_4_k_cu_c56eeb21_191464cuda3std3__45__cpo5beginE:
	.zero		1
	.type		_ZN40_INTERNAL_0545dd7f_4_k_cu_c56eeb21_191464cuda3std3__442_GLOBAL__N__0545dd7f_4_k_cu_c56eeb21_191466ignoreE,@object
	.size		_ZN40_INTERNAL_0545dd7f_4_k_cu_c56eeb21_191464cuda3std3__442_GLOBAL__N__0545dd7f_4_k_cu_c56eeb21_191466ignoreE,(_ZN40_INTERNAL_0545dd7f_4_k_cu_c56eeb21_191464cute7productE - _ZN40_INTERNAL_0545dd7f_4_k_cu_c56eeb21_191464cuda3std3__442_GLOBAL__N__0545dd7f_4_k_cu_c56eeb21_191466ignoreE)
_ZN40_INTERNAL_0545dd7f_4_k_cu_c56eeb21_191464cuda3std3__442_GLOBAL__N__0545dd7f_4_k_cu_c56eeb21_191466ignoreE:
	.zero		1
	.type		_ZN40_INTERNAL_0545dd7f_4_k_cu_c56eeb21_191464cute7productE,@object
	.size		_ZN40_INTERNAL_0545dd7f_4_k_cu_c56eeb21_191464cute7productE,(_ZN40_INTERNAL_0545dd7f_4_k_cu_c56eeb21_191464cuda3std3__45__cpo3endE - _ZN40_INTERNAL_0545dd7f_4_k_cu_c56eeb21_191464cute7productE)
_ZN40_INTERNAL_0545dd7f_4_k_cu_c56eeb21_191464cute7productE:
	.zero		1
	.type		_ZN40_INTERNAL_0545dd7f_4_k_cu_c56eeb21_191464cuda3std3__45__cpo3endE,@object
	.size		_ZN40_INTERNAL_0545dd7f_4_k_cu_c56eeb21_191464cuda3std3__45__cpo3endE,(_ZN40_INTERNAL_0545dd7f_4_k_cu_c56eeb21_191464cuda3std3__419piecewise_constructE - _ZN40_INTERNAL_0545dd7f_4_k_cu_c56eeb21_191464cuda3std3__45__cpo3endE)
_ZN40_INTERNAL_0545dd7f_4_k_cu_c56eeb21_191464cuda3std3__45__cpo3endE:
	.zero		1
	.type		_ZN40_INTERNAL_0545dd7f_4_k_cu_c56eeb21_191464cuda3std3__419piecewise_constructE,@object
	.size		_ZN40_INTERNAL_0545dd7f_4_k_cu_c56eeb21_191464cuda3std3__419piecewise_constructE,(_ZN40_INTERNAL_0545dd7f_4_k_cu_c56eeb21_191464cuda3std3__45__cpo4cendE - _ZN40_INTERNAL_0545dd7f_4_k_cu_c56eeb21_191464cuda3std3__419piecewise_constructE)
_ZN40_INTERNAL_0545dd7f_4_k_cu_c56eeb21_191464cuda3std3__419piecewise_constructE:
	.zero		1
	.type		_ZN40_INTERNAL_0545dd7f_4_k_cu_c56eeb21_191464cuda3std3__45__cpo4cendE,@object
	.size		_ZN40_INTERNAL_0545dd7f_4_k_cu_c56eeb21_191464cuda3std3__45__cpo4cendE,(_ZN40_INTERNAL_0545dd7f_4_k_cu_c56eeb21_191464cuda3std6ranges3__45__cpo4swapE - _ZN40_INTERNAL_0545dd7f_4_k_cu_c56eeb21_191464cuda3std3__45__cpo4cendE)
_ZN40_INTERNAL_0545dd7f_4_k_cu_c56eeb21_191464cuda3std3__45__cpo4cendE:
	.zero		1
	.type		_ZN40_INTERNAL_0545dd7f_4_k_cu_c56eeb21_191464cuda3std6ranges3__45__cpo4swapE,@object
	.size		_ZN40_INTERNAL_0545dd7f_4_k_cu_c56eeb21_191464cuda3std6ranges3__45__cpo4swapE,(.L_7 - _ZN40_INTERNAL_0545dd7f_4_k_cu_c56eeb21_191464cuda3std6ranges3__45__cpo4swapE)
_ZN40_INTERNAL_0545dd7f_4_k_cu_c56eeb21_191464cuda3std6ranges3__45__cpo4swapE:
	.zero		1
.L_7:


//--------------------- .nv.constant0._ZN7cutlass13device_kernelINS_4gemm6kernel13GemmUniversalIN4cute5tupleIJiiiiEEENS1_10collective13CollectiveMmaINS1_37MainloopSm90TmaGmmaWarpSpecializedFP8ILi28ENS5_IJNS4_1CILi4EEESB_NSA_ILi1EEEEEENS1_35KernelTmaWarpSpecializedCooperativeEEENS5_IJNSA_ILi128EEESG_NSA_ILi32EEEEEENS_12float_e5m2_tENS5_IJlSC_lEEESJ_SK_NS4_8TiledMMAINS4_8MMA_AtomIJNS4_4SM904GMMA31MMA_64x128x32_F32E5M2E5M2_SS_TNILNSO_7ScaleInE1ELSQ_1EEEEEENS4_6LayoutINS5_IJNSA_ILi2EEESC_SC_EEENS5_IJSC_NSA_ILi0EEESW_EEEEENS5_IJNS4_10UnderscoreESZ_SZ_EEEEENS4_23SM90_TMA_LOAD_MULTICASTENS4_14ComposedLayoutINS4_7SwizzleILi1ELi4ELi3EEENS4_18smem_ptr_flag_bitsILi8EEENST_INS5_IJNSA_ILi8EEESH_EEENS5_IJSH_SC_EEEEEEEvNS4_8identityES12_S1C_vS1D_EENS_8epilogue10collective6detail29Sm90TmaWarpSpecializedAdapterINS1G_15DefaultEpilogueISJ_SK_SK_NS1F_6thread17LinearCombinationISJ_Li1EffLNS1K_9ScaleType4KindE0ELNS_15FloatRoundStyleE2ESJ_EENS1_15EpilogueDefaultEEEEEvvEEEEvNT_6ParamsE --------------------------
	.section	.nv.constant0._ZN7cutlass13device_kernelINS_4gemm6kernel13GemmUniversalIN4cute5tupleIJiiiiEEENS1_10collective13CollectiveMmaINS1_37MainloopSm90TmaGmmaWarpSpecializedFP8ILi28ENS5_IJNS4_1CILi4EEESB_NSA_ILi1EEEEEENS1_35KernelTmaWarpSpecializedCooperativeEEENS5_IJNSA_ILi128EEESG_NSA_ILi32EEEEEENS_12float_e5m2_tENS5_IJlSC_lEEESJ_SK_NS4_8TiledMMAINS4_8MMA_AtomIJNS4_4SM904GMMA31MMA_64x128x32_F32E5M2E5M2_SS_TNILNSO_7ScaleInE1ELSQ_1EEEEEENS4_6LayoutINS5_IJNSA_ILi2EEESC_SC_EEENS5_IJSC_NSA_ILi0EEESW_EEEEENS5_IJNS4_10UnderscoreESZ_SZ_EEEEENS4_23SM90_TMA_LOAD_MULTICASTENS4_14ComposedLayoutINS4_7SwizzleILi1ELi4ELi3EEENS4_18smem_ptr_flag_bitsILi8EEENST_INS5_IJNSA_ILi8EEESH_EEENS5_IJSH_SC_EEEEEEEvNS4_8identityES12_S1C_vS1D_EENS_8epilogue10collective6detail29Sm90TmaWarpSpecializedAdapterINS1G_15DefaultEpilogueISJ_SK_SK_NS1F_6thread17LinearCombinationISJ_Li1EffLNS1K_9ScaleType4KindE0ELNS_15FloatRoundStyleE2ESJ_EENS1_15EpilogueDefaultEEEEEvvEEEEvNT_6ParamsE,"a",@progbits
	.sectionflags	@""
	.align	4
.nv.constant0._ZN7cutlass13device_kernelINS_4gemm6kernel13GemmUniversalIN4cute5tupleIJiiiiEEENS1_10collective13CollectiveMmaINS1_37MainloopSm90TmaGmmaWarpSpecializedFP8ILi28ENS5_IJNS4_1CILi4EEESB_NSA_ILi1EEEEEENS1_35KernelTmaWarpSpecializedCooperativeEEENS5_IJNSA_ILi128EEESG_NSA_ILi32EEEEEENS_12float_e5m2_tENS5_IJlSC_lEEESJ_SK_NS4_8TiledMMAINS4_8MMA_AtomIJNS4_4SM904GMMA31MMA_64x128x32_F32E5M2E5M2_SS_TNILNSO_7ScaleInE1ELSQ_1EEEEEENS4_6LayoutINS5_IJNSA_ILi2EEESC_SC_EEENS5_IJSC_NSA_ILi0EEESW_EEEEENS5_IJNS4_10UnderscoreESZ_SZ_EEEEENS4_23SM90_TMA_LOAD_MULTICASTENS4_14ComposedLayoutINS4_7SwizzleILi1ELi4ELi3EEENS4_18smem_ptr_flag_bitsILi8EEENST_INS5_IJNSA_ILi8EEESH_EEENS5_IJSH_SC_EEEEEEEvNS4_8identityES12_S1C_vS1D_EENS_8epilogue10collective6detail29Sm90TmaWarpSpecializedAdapterINS1G_15DefaultEpilogueISJ_SK_SK_NS1F_6thread17LinearCombinationISJ_Li1EffLNS1K_9ScaleType4KindE0ELNS_15FloatRoundStyleE2ESJ_EENS1_15EpilogueDefaultEEEEEvvEEEEvNT_6ParamsE:
	.zero		1664


//--------------------- SYMBOLS --------------------------

	.type		.nv.reservedSmem.offset0,@object
	.size		.nv.reservedSmem.offset0,0x4
